//
// Generated by NVIDIA NVVM Compiler
//
// Compiler Build ID: CL-36424714
// Cuda compilation tools, release 13.0, V13.0.88
// Based on NVVM 20.0.0
//

.version 9.0
.target sm_100
.address_size 64

	// .globl	_Z16NearestNeighborsPKfPii

.visible .entry _Z16NearestNeighborsPKfPii(
	.param .u64 .ptr .align 1 _Z16NearestNeighborsPKfPii_param_0,
	.param .u64 .ptr .align 1 _Z16NearestNeighborsPKfPii_param_1,
	.param .u32 _Z16NearestNeighborsPKfPii_param_2
)
{
	.reg .pred 	%p<92>;
	.reg .b32 	%r<133>;
	.reg .b32 	%f<617>;
	.reg .b64 	%rd<27>;

	ld.param.u64 	%rd15, [_Z16NearestNeighborsPKfPii_param_0];
	ld.param.u64 	%rd16, [_Z16NearestNeighborsPKfPii_param_1];
	ld.param.u32 	%r16, [_Z16NearestNeighborsPKfPii_param_2];
	cvta.to.global.u64 	%rd1, %rd16;
	cvta.to.global.u64 	%rd2, %rd15;
	mov.u32 	%r17, %ctaid.x;
	mov.u32 	%r18, %ntid.x;
	mov.u32 	%r19, %tid.x;
	mad.lo.s32 	%r1, %r17, %r18, %r19;
	setp.ge.s32 	%p1, %r1, %r16;
	@%p1 bra 	$L__BB0_61;
	setp.lt.s32 	%p2, %r1, 1;
	mov.b32 	%r130, 0;
	mov.f32 	%f605, 0f7F7FFFFF;
	@%p2 bra 	$L__BB0_21;
	mul.lo.s32 	%r22, %r1, 3;
	mul.wide.u32 	%rd17, %r22, 4;
	add.s64 	%rd3, %rd2, %rd17;
	mul.wide.u32 	%rd18, %r1, 4;
	add.s64 	%rd4, %rd1, %rd18;
	min.s32 	%r23, %r1, %r16;
	max.s32 	%r130, %r23, 1;
	neg.s32 	%r127, %r130;
	add.s64 	%rd25, %rd2, 4;
	mov.f32 	%f605, 0f7F7FFFFF;
	mov.b32 	%r128, 0;
$L__BB0_3:
	ld.global.f32 	%f71, [%rd3];
	ld.global.f32 	%f72, [%rd25+-4];
	sub.f32 	%f2, %f71, %f72;
	abs.f32 	%f3, %f2;
	setp.eq.f32 	%p3, %f2, 0f3F800000;
	mov.f32 	%f602, 0f3F800000;
	@%p3 bra 	$L__BB0_8;
	setp.num.f32 	%p4, %f3, %f3;
	@%p4 bra 	$L__BB0_6;
	mov.f32 	%f128, 0f40000000;
	add.rn.f32 	%f602, %f2, %f128;
	bra.uni 	$L__BB0_8;
$L__BB0_6:
	setp.lt.f32 	%p5, %f3, 0f00800000;
	mul.f32 	%f73, %f3, 0f4B800000;
	selp.f32 	%f74, %f73, %f3, %p5;
	mov.b32 	%r24, %f74;
	add.s32 	%r25, %r24, -1060439283;
	and.b32  	%r26, %r25, -8388608;
	sub.s32 	%r27, %r24, %r26;
	mov.b32 	%f75, %r27;
	cvt.rn.f32.s32 	%f76, %r26;
	selp.f32 	%f77, 0fC1C00000, 0f00000000, %p5;
	fma.rn.f32 	%f78, %f76, 0f34000000, %f77;
	add.f32 	%f79, %f75, 0fBF800000;
	add.f32 	%f80, %f75, 0f3F800000;
	rcp.approx.ftz.f32 	%f81, %f80;
	add.f32 	%f82, %f79, %f79;
	mul.f32 	%f83, %f82, %f81;
	mul.f32 	%f84, %f83, %f83;
	neg.f32 	%f85, %f83;
	sub.f32 	%f86, %f79, %f83;
	add.f32 	%f87, %f86, %f86;
	fma.rn.f32 	%f88, %f85, %f79, %f87;
	mul.rn.f32 	%f89, %f81, %f88;
	fma.rn.f32 	%f90, %f84, 0f3A2C32E4, 0f3B52E7DB;
	fma.rn.f32 	%f91, %f90, %f84, 0f3C93BB73;
	fma.rn.f32 	%f92, %f91, %f84, 0f3DF6384F;
	mul.rn.f32 	%f93, %f92, %f84;
	fma.rn.f32 	%f94, %f83, 0f3FB8AA3B, %f78;
	mul.f32 	%f95, %f93, 0f40400000;
	sub.f32 	%f96, %f78, %f94;
	fma.rn.f32 	%f97, %f83, 0f3FB8AA3B, %f96;
	fma.rn.f32 	%f98, %f89, 0f3FB8AA3B, %f97;
	fma.rn.f32 	%f99, %f83, 0f32A55E34, %f98;
	fma.rn.f32 	%f100, %f95, %f89, %f99;
	fma.rn.f32 	%f101, %f93, %f83, %f100;
	add.rn.f32 	%f102, %f94, %f101;
	mov.f32 	%f103, 0f40000000;
	mul.rn.f32 	%f104, %f102, %f103;
	cvt.rni.f32.f32 	%f105, %f104;
	sub.f32 	%f106, %f104, %f105;
	neg.f32 	%f107, %f104;
	fma.rn.f32 	%f108, %f102, 0f40000000, %f107;
	neg.f32 	%f109, %f94;
	add.rn.f32 	%f110, %f102, %f109;
	neg.f32 	%f111, %f110;
	add.rn.f32 	%f112, %f101, %f111;
	fma.rn.f32 	%f113, %f112, 0f40000000, %f108;
	add.f32 	%f114, %f106, %f113;
	setp.gt.f32 	%p6, %f105, 0f00000000;
	selp.b32 	%r28, 0, -2097152000, %p6;
	setp.neu.f32 	%p7, %f2, 0f00000000;
	setp.neu.f32 	%p8, %f3, 0f7F800000;
	setp.lt.f32 	%p9, %f104, 0f00000000;
	selp.f32 	%f115, 0f00000000, 0f7F800000, %p9;
	abs.f32 	%f116, %f104;
	setp.gt.f32 	%p10, %f116, 0f43180000;
	cvt.rzi.s32.f32 	%r29, %f105;
	shl.b32 	%r30, %r29, 23;
	sub.s32 	%r31, %r30, %r28;
	mov.b32 	%f117, %r31;
	add.s32 	%r32, %r28, 2130706432;
	mov.b32 	%f118, %r32;
	fma.rn.f32 	%f119, %f114, 0f391FCB8E, 0f3AAF85ED;
	fma.rn.f32 	%f120, %f119, %f114, 0f3C1D9856;
	fma.rn.f32 	%f121, %f120, %f114, 0f3D6357BB;
	fma.rn.f32 	%f122, %f121, %f114, 0f3E75FDEC;
	fma.rn.f32 	%f123, %f122, %f114, 0f3F317218;
	fma.rn.f32 	%f124, %f123, %f114, 0f3F800000;
	mul.f32 	%f125, %f124, %f118;
	mul.f32 	%f126, %f125, %f117;
	selp.f32 	%f602, %f115, %f126, %p10;
	and.pred  	%p11, %p7, %p8;
	@%p11 bra 	$L__BB0_8;
	add.f32 	%f127, %f2, %f2;
	mov.b32 	%r33, %f127;
	and.b32  	%r34, %r33, 2147483647;
	mov.b32 	%f602, %r34;
$L__BB0_8:
	ld.global.f32 	%f130, [%rd3+4];
	ld.global.f32 	%f131, [%rd25];
	sub.f32 	%f8, %f130, %f131;
	abs.f32 	%f9, %f8;
	setp.eq.f32 	%p12, %f8, 0f3F800000;
	mov.f32 	%f603, 0f3F800000;
	@%p12 bra 	$L__BB0_13;
	setp.num.f32 	%p13, %f9, %f9;
	@%p13 bra 	$L__BB0_11;
	mov.f32 	%f187, 0f40000000;
	add.rn.f32 	%f603, %f8, %f187;
	bra.uni 	$L__BB0_13;
$L__BB0_11:
	setp.lt.f32 	%p14, %f9, 0f00800000;
	mul.f32 	%f132, %f9, 0f4B800000;
	selp.f32 	%f133, %f132, %f9, %p14;
	mov.b32 	%r35, %f133;
	add.s32 	%r36, %r35, -1060439283;
	and.b32  	%r37, %r36, -8388608;
	sub.s32 	%r38, %r35, %r37;
	mov.b32 	%f134, %r38;
	cvt.rn.f32.s32 	%f135, %r37;
	selp.f32 	%f136, 0fC1C00000, 0f00000000, %p14;
	fma.rn.f32 	%f137, %f135, 0f34000000, %f136;
	add.f32 	%f138, %f134, 0fBF800000;
	add.f32 	%f139, %f134, 0f3F800000;
	rcp.approx.ftz.f32 	%f140, %f139;
	add.f32 	%f141, %f138, %f138;
	mul.f32 	%f142, %f141, %f140;
	mul.f32 	%f143, %f142, %f142;
	neg.f32 	%f144, %f142;
	sub.f32 	%f145, %f138, %f142;
	add.f32 	%f146, %f145, %f145;
	fma.rn.f32 	%f147, %f144, %f138, %f146;
	mul.rn.f32 	%f148, %f140, %f147;
	fma.rn.f32 	%f149, %f143, 0f3A2C32E4, 0f3B52E7DB;
	fma.rn.f32 	%f150, %f149, %f143, 0f3C93BB73;
	fma.rn.f32 	%f151, %f150, %f143, 0f3DF6384F;
	mul.rn.f32 	%f152, %f151, %f143;
	fma.rn.f32 	%f153, %f142, 0f3FB8AA3B, %f137;
	mul.f32 	%f154, %f152, 0f40400000;
	sub.f32 	%f155, %f137, %f153;
	fma.rn.f32 	%f156, %f142, 0f3FB8AA3B, %f155;
	fma.rn.f32 	%f157, %f148, 0f3FB8AA3B, %f156;
	fma.rn.f32 	%f158, %f142, 0f32A55E34, %f157;
	fma.rn.f32 	%f159, %f154, %f148, %f158;
	fma.rn.f32 	%f160, %f152, %f142, %f159;
	add.rn.f32 	%f161, %f153, %f160;
	mov.f32 	%f162, 0f40000000;
	mul.rn.f32 	%f163, %f161, %f162;
	cvt.rni.f32.f32 	%f164, %f163;
	sub.f32 	%f165, %f163, %f164;
	neg.f32 	%f166, %f163;
	fma.rn.f32 	%f167, %f161, 0f40000000, %f166;
	neg.f32 	%f168, %f153;
	add.rn.f32 	%f169, %f161, %f168;
	neg.f32 	%f170, %f169;
	add.rn.f32 	%f171, %f160, %f170;
	fma.rn.f32 	%f172, %f171, 0f40000000, %f167;
	add.f32 	%f173, %f165, %f172;
	setp.gt.f32 	%p15, %f164, 0f00000000;
	selp.b32 	%r39, 0, -2097152000, %p15;
	setp.neu.f32 	%p16, %f8, 0f00000000;
	setp.neu.f32 	%p17, %f9, 0f7F800000;
	setp.lt.f32 	%p18, %f163, 0f00000000;
	selp.f32 	%f174, 0f00000000, 0f7F800000, %p18;
	abs.f32 	%f175, %f163;
	setp.gt.f32 	%p19, %f175, 0f43180000;
	cvt.rzi.s32.f32 	%r40, %f164;
	shl.b32 	%r41, %r40, 23;
	sub.s32 	%r42, %r41, %r39;
	mov.b32 	%f176, %r42;
	add.s32 	%r43, %r39, 2130706432;
	mov.b32 	%f177, %r43;
	fma.rn.f32 	%f178, %f173, 0f391FCB8E, 0f3AAF85ED;
	fma.rn.f32 	%f179, %f178, %f173, 0f3C1D9856;
	fma.rn.f32 	%f180, %f179, %f173, 0f3D6357BB;
	fma.rn.f32 	%f181, %f180, %f173, 0f3E75FDEC;
	fma.rn.f32 	%f182, %f181, %f173, 0f3F317218;
	fma.rn.f32 	%f183, %f182, %f173, 0f3F800000;
	mul.f32 	%f184, %f183, %f177;
	mul.f32 	%f185, %f184, %f176;
	selp.f32 	%f603, %f174, %f185, %p19;
	and.pred  	%p20, %p16, %p17;
	@%p20 bra 	$L__BB0_13;
	add.f32 	%f186, %f8, %f8;
	mov.b32 	%r44, %f186;
	and.b32  	%r45, %r44, 2147483647;
	mov.b32 	%f603, %r45;
$L__BB0_13:
	add.f32 	%f14, %f602, %f603;
	ld.global.f32 	%f189, [%rd3+8];
	ld.global.f32 	%f190, [%rd25+4];
	sub.f32 	%f15, %f189, %f190;
	abs.f32 	%f16, %f15;
	setp.eq.f32 	%p21, %f15, 0f3F800000;
	mov.f32 	%f604, 0f3F800000;
	@%p21 bra 	$L__BB0_18;
	setp.num.f32 	%p22, %f16, %f16;
	@%p22 bra 	$L__BB0_16;
	mov.f32 	%f246, 0f40000000;
	add.rn.f32 	%f604, %f15, %f246;
	bra.uni 	$L__BB0_18;
$L__BB0_16:
	setp.lt.f32 	%p23, %f16, 0f00800000;
	mul.f32 	%f191, %f16, 0f4B800000;
	selp.f32 	%f192, %f191, %f16, %p23;
	mov.b32 	%r46, %f192;
	add.s32 	%r47, %r46, -1060439283;
	and.b32  	%r48, %r47, -8388608;
	sub.s32 	%r49, %r46, %r48;
	mov.b32 	%f193, %r49;
	cvt.rn.f32.s32 	%f194, %r48;
	selp.f32 	%f195, 0fC1C00000, 0f00000000, %p23;
	fma.rn.f32 	%f196, %f194, 0f34000000, %f195;
	add.f32 	%f197, %f193, 0fBF800000;
	add.f32 	%f198, %f193, 0f3F800000;
	rcp.approx.ftz.f32 	%f199, %f198;
	add.f32 	%f200, %f197, %f197;
	mul.f32 	%f201, %f200, %f199;
	mul.f32 	%f202, %f201, %f201;
	neg.f32 	%f203, %f201;
	sub.f32 	%f204, %f197, %f201;
	add.f32 	%f205, %f204, %f204;
	fma.rn.f32 	%f206, %f203, %f197, %f205;
	mul.rn.f32 	%f207, %f199, %f206;
	fma.rn.f32 	%f208, %f202, 0f3A2C32E4, 0f3B52E7DB;
	fma.rn.f32 	%f209, %f208, %f202, 0f3C93BB73;
	fma.rn.f32 	%f210, %f209, %f202, 0f3DF6384F;
	mul.rn.f32 	%f211, %f210, %f202;
	fma.rn.f32 	%f212, %f201, 0f3FB8AA3B, %f196;
	mul.f32 	%f213, %f211, 0f40400000;
	sub.f32 	%f214, %f196, %f212;
	fma.rn.f32 	%f215, %f201, 0f3FB8AA3B, %f214;
	fma.rn.f32 	%f216, %f207, 0f3FB8AA3B, %f215;
	fma.rn.f32 	%f217, %f201, 0f32A55E34, %f216;
	fma.rn.f32 	%f218, %f213, %f207, %f217;
	fma.rn.f32 	%f219, %f211, %f201, %f218;
	add.rn.f32 	%f220, %f212, %f219;
	mov.f32 	%f221, 0f40000000;
	mul.rn.f32 	%f222, %f220, %f221;
	cvt.rni.f32.f32 	%f223, %f222;
	sub.f32 	%f224, %f222, %f223;
	neg.f32 	%f225, %f222;
	fma.rn.f32 	%f226, %f220, 0f40000000, %f225;
	neg.f32 	%f227, %f212;
	add.rn.f32 	%f228, %f220, %f227;
	neg.f32 	%f229, %f228;
	add.rn.f32 	%f230, %f219, %f229;
	fma.rn.f32 	%f231, %f230, 0f40000000, %f226;
	add.f32 	%f232, %f224, %f231;
	setp.gt.f32 	%p24, %f223, 0f00000000;
	selp.b32 	%r50, 0, -2097152000, %p24;
	setp.neu.f32 	%p25, %f15, 0f00000000;
	setp.neu.f32 	%p26, %f16, 0f7F800000;
	setp.lt.f32 	%p27, %f222, 0f00000000;
	selp.f32 	%f233, 0f00000000, 0f7F800000, %p27;
	abs.f32 	%f234, %f222;
	setp.gt.f32 	%p28, %f234, 0f43180000;
	cvt.rzi.s32.f32 	%r51, %f223;
	shl.b32 	%r52, %r51, 23;
	sub.s32 	%r53, %r52, %r50;
	mov.b32 	%f235, %r53;
	add.s32 	%r54, %r50, 2130706432;
	mov.b32 	%f236, %r54;
	fma.rn.f32 	%f237, %f232, 0f391FCB8E, 0f3AAF85ED;
	fma.rn.f32 	%f238, %f237, %f232, 0f3C1D9856;
	fma.rn.f32 	%f239, %f238, %f232, 0f3D6357BB;
	fma.rn.f32 	%f240, %f239, %f232, 0f3E75FDEC;
	fma.rn.f32 	%f241, %f240, %f232, 0f3F317218;
	fma.rn.f32 	%f242, %f241, %f232, 0f3F800000;
	mul.f32 	%f243, %f242, %f236;
	mul.f32 	%f244, %f243, %f235;
	selp.f32 	%f604, %f233, %f244, %p28;
	and.pred  	%p29, %p25, %p26;
	@%p29 bra 	$L__BB0_18;
	add.f32 	%f245, %f15, %f15;
	mov.b32 	%r55, %f245;
	and.b32  	%r56, %r55, 2147483647;
	mov.b32 	%f604, %r56;
$L__BB0_18:
	add.f32 	%f21, %f14, %f604;
	setp.geu.f32 	%p30, %f21, %f605;
	@%p30 bra 	$L__BB0_20;
	st.global.u32 	[%rd4], %r128;
	mov.f32 	%f605, %f21;
$L__BB0_20:
	add.s32 	%r128, %r128, 1;
	add.s32 	%r127, %r127, 1;
	setp.ne.s32 	%p31, %r127, 0;
	add.s64 	%rd25, %rd25, 12;
	@%p31 bra 	$L__BB0_3;
$L__BB0_21:
	setp.ge.s32 	%p32, %r130, %r16;
	mul.wide.s32 	%rd19, %r1, 4;
	add.s64 	%rd8, %rd1, %rd19;
	@%p32 bra 	$L__BB0_41;
	setp.eq.s32 	%p33, %r1, %r130;
	@%p33 bra 	$L__BB0_40;
	mul.lo.s32 	%r57, %r1, 3;
	mul.wide.s32 	%rd20, %r57, 4;
	add.s64 	%rd9, %rd2, %rd20;
	ld.global.f32 	%f248, [%rd9];
	mul.lo.s32 	%r58, %r130, 3;
	mul.wide.u32 	%rd21, %r58, 4;
	add.s64 	%rd10, %rd2, %rd21;
	ld.global.f32 	%f249, [%rd10];
	sub.f32 	%f24, %f248, %f249;
	abs.f32 	%f25, %f24;
	setp.eq.f32 	%p34, %f24, 0f3F800000;
	mov.f32 	%f607, 0f3F800000;
	@%p34 bra 	$L__BB0_28;
	setp.nan.f32 	%p35, %f25, %f25;
	@%p35 bra 	$L__BB0_27;
	setp.lt.f32 	%p36, %f25, 0f00800000;
	mul.f32 	%f250, %f25, 0f4B800000;
	selp.f32 	%f251, %f250, %f25, %p36;
	mov.b32 	%r59, %f251;
	add.s32 	%r60, %r59, -1060439283;
	and.b32  	%r61, %r60, -8388608;
	sub.s32 	%r62, %r59, %r61;
	mov.b32 	%f252, %r62;
	cvt.rn.f32.s32 	%f253, %r61;
	selp.f32 	%f254, 0fC1C00000, 0f00000000, %p36;
	fma.rn.f32 	%f255, %f253, 0f34000000, %f254;
	add.f32 	%f256, %f252, 0fBF800000;
	add.f32 	%f257, %f252, 0f3F800000;
	rcp.approx.ftz.f32 	%f258, %f257;
	add.f32 	%f259, %f256, %f256;
	mul.f32 	%f260, %f259, %f258;
	mul.f32 	%f261, %f260, %f260;
	neg.f32 	%f262, %f260;
	sub.f32 	%f263, %f256, %f260;
	add.f32 	%f264, %f263, %f263;
	fma.rn.f32 	%f265, %f262, %f256, %f264;
	mul.rn.f32 	%f266, %f258, %f265;
	fma.rn.f32 	%f267, %f261, 0f3A2C32E4, 0f3B52E7DB;
	fma.rn.f32 	%f268, %f267, %f261, 0f3C93BB73;
	fma.rn.f32 	%f269, %f268, %f261, 0f3DF6384F;
	mul.rn.f32 	%f270, %f269, %f261;
	fma.rn.f32 	%f271, %f260, 0f3FB8AA3B, %f255;
	mul.f32 	%f272, %f270, 0f40400000;
	sub.f32 	%f273, %f255, %f271;
	fma.rn.f32 	%f274, %f260, 0f3FB8AA3B, %f273;
	fma.rn.f32 	%f275, %f266, 0f3FB8AA3B, %f274;
	fma.rn.f32 	%f276, %f260, 0f32A55E34, %f275;
	fma.rn.f32 	%f277, %f272, %f266, %f276;
	fma.rn.f32 	%f278, %f270, %f260, %f277;
	add.rn.f32 	%f279, %f271, %f278;
	mov.f32 	%f280, 0f40000000;
	mul.rn.f32 	%f281, %f279, %f280;
	cvt.rni.f32.f32 	%f282, %f281;
	sub.f32 	%f283, %f281, %f282;
	neg.f32 	%f284, %f281;
	fma.rn.f32 	%f285, %f279, 0f40000000, %f284;
	neg.f32 	%f286, %f271;
	add.rn.f32 	%f287, %f279, %f286;
	neg.f32 	%f288, %f287;
	add.rn.f32 	%f289, %f278, %f288;
	fma.rn.f32 	%f290, %f289, 0f40000000, %f285;
	add.f32 	%f291, %f283, %f290;
	setp.gt.f32 	%p37, %f282, 0f00000000;
	selp.b32 	%r63, 0, -2097152000, %p37;
	setp.neu.f32 	%p38, %f24, 0f00000000;
	setp.neu.f32 	%p39, %f25, 0f7F800000;
	setp.lt.f32 	%p40, %f281, 0f00000000;
	selp.f32 	%f292, 0f00000000, 0f7F800000, %p40;
	abs.f32 	%f293, %f281;
	setp.gt.f32 	%p41, %f293, 0f43180000;
	cvt.rzi.s32.f32 	%r64, %f282;
	shl.b32 	%r65, %r64, 23;
	sub.s32 	%r66, %r65, %r63;
	mov.b32 	%f294, %r66;
	add.s32 	%r67, %r63, 2130706432;
	mov.b32 	%f295, %r67;
	fma.rn.f32 	%f296, %f291, 0f391FCB8E, 0f3AAF85ED;
	fma.rn.f32 	%f297, %f296, %f291, 0f3C1D9856;
	fma.rn.f32 	%f298, %f297, %f291, 0f3D6357BB;
	fma.rn.f32 	%f299, %f298, %f291, 0f3E75FDEC;
	fma.rn.f32 	%f300, %f299, %f291, 0f3F317218;
	fma.rn.f32 	%f301, %f300, %f291, 0f3F800000;
	mul.f32 	%f302, %f301, %f295;
	mul.f32 	%f303, %f302, %f294;
	selp.f32 	%f607, %f292, %f303, %p41;
	and.pred  	%p42, %p38, %p39;
	@%p42 bra 	$L__BB0_28;
	add.f32 	%f304, %f24, %f24;
	mov.b32 	%r68, %f304;
	and.b32  	%r69, %r68, 2147483647;
	mov.b32 	%f607, %r69;
	bra.uni 	$L__BB0_28;
$L__BB0_27:
	mov.f32 	%f305, 0f40000000;
	add.rn.f32 	%f607, %f24, %f305;
$L__BB0_28:
	ld.global.f32 	%f307, [%rd9+4];
	ld.global.f32 	%f308, [%rd10+4];
	sub.f32 	%f30, %f307, %f308;
	abs.f32 	%f31, %f30;
	setp.eq.f32 	%p43, %f30, 0f3F800000;
	mov.f32 	%f608, 0f3F800000;
	@%p43 bra 	$L__BB0_33;
	setp.nan.f32 	%p44, %f31, %f31;
	@%p44 bra 	$L__BB0_32;
	setp.lt.f32 	%p45, %f31, 0f00800000;
	mul.f32 	%f309, %f31, 0f4B800000;
	selp.f32 	%f310, %f309, %f31, %p45;
	mov.b32 	%r70, %f310;
	add.s32 	%r71, %r70, -1060439283;
	and.b32  	%r72, %r71, -8388608;
	sub.s32 	%r73, %r70, %r72;
	mov.b32 	%f311, %r73;
	cvt.rn.f32.s32 	%f312, %r72;
	selp.f32 	%f313, 0fC1C00000, 0f00000000, %p45;
	fma.rn.f32 	%f314, %f312, 0f34000000, %f313;
	add.f32 	%f315, %f311, 0fBF800000;
	add.f32 	%f316, %f311, 0f3F800000;
	rcp.approx.ftz.f32 	%f317, %f316;
	add.f32 	%f318, %f315, %f315;
	mul.f32 	%f319, %f318, %f317;
	mul.f32 	%f320, %f319, %f319;
	neg.f32 	%f321, %f319;
	sub.f32 	%f322, %f315, %f319;
	add.f32 	%f323, %f322, %f322;
	fma.rn.f32 	%f324, %f321, %f315, %f323;
	mul.rn.f32 	%f325, %f317, %f324;
	fma.rn.f32 	%f326, %f320, 0f3A2C32E4, 0f3B52E7DB;
	fma.rn.f32 	%f327, %f326, %f320, 0f3C93BB73;
	fma.rn.f32 	%f328, %f327, %f320, 0f3DF6384F;
	mul.rn.f32 	%f329, %f328, %f320;
	fma.rn.f32 	%f330, %f319, 0f3FB8AA3B, %f314;
	mul.f32 	%f331, %f329, 0f40400000;
	sub.f32 	%f332, %f314, %f330;
	fma.rn.f32 	%f333, %f319, 0f3FB8AA3B, %f332;
	fma.rn.f32 	%f334, %f325, 0f3FB8AA3B, %f333;
	fma.rn.f32 	%f335, %f319, 0f32A55E34, %f334;
	fma.rn.f32 	%f336, %f331, %f325, %f335;
	fma.rn.f32 	%f337, %f329, %f319, %f336;
	add.rn.f32 	%f338, %f330, %f337;
	mov.f32 	%f339, 0f40000000;
	mul.rn.f32 	%f340, %f338, %f339;
	cvt.rni.f32.f32 	%f341, %f340;
	sub.f32 	%f342, %f340, %f341;
	neg.f32 	%f343, %f340;
	fma.rn.f32 	%f344, %f338, 0f40000000, %f343;
	neg.f32 	%f345, %f330;
	add.rn.f32 	%f346, %f338, %f345;
	neg.f32 	%f347, %f346;
	add.rn.f32 	%f348, %f337, %f347;
	fma.rn.f32 	%f349, %f348, 0f40000000, %f344;
	add.f32 	%f350, %f342, %f349;
	setp.gt.f32 	%p46, %f341, 0f00000000;
	selp.b32 	%r74, 0, -2097152000, %p46;
	setp.neu.f32 	%p47, %f30, 0f00000000;
	setp.neu.f32 	%p48, %f31, 0f7F800000;
	setp.lt.f32 	%p49, %f340, 0f00000000;
	selp.f32 	%f351, 0f00000000, 0f7F800000, %p49;
	abs.f32 	%f352, %f340;
	setp.gt.f32 	%p50, %f352, 0f43180000;
	cvt.rzi.s32.f32 	%r75, %f341;
	shl.b32 	%r76, %r75, 23;
	sub.s32 	%r77, %r76, %r74;
	mov.b32 	%f353, %r77;
	add.s32 	%r78, %r74, 2130706432;
	mov.b32 	%f354, %r78;
	fma.rn.f32 	%f355, %f350, 0f391FCB8E, 0f3AAF85ED;
	fma.rn.f32 	%f356, %f355, %f350, 0f3C1D9856;
	fma.rn.f32 	%f357, %f356, %f350, 0f3D6357BB;
	fma.rn.f32 	%f358, %f357, %f350, 0f3E75FDEC;
	fma.rn.f32 	%f359, %f358, %f350, 0f3F317218;
	fma.rn.f32 	%f360, %f359, %f350, 0f3F800000;
	mul.f32 	%f361, %f360, %f354;
	mul.f32 	%f362, %f361, %f353;
	selp.f32 	%f608, %f351, %f362, %p50;
	and.pred  	%p51, %p47, %p48;
	@%p51 bra 	$L__BB0_33;
	add.f32 	%f363, %f30, %f30;
	mov.b32 	%r79, %f363;
	and.b32  	%r80, %r79, 2147483647;
	mov.b32 	%f608, %r80;
	bra.uni 	$L__BB0_33;
$L__BB0_32:
	mov.f32 	%f364, 0f40000000;
	add.rn.f32 	%f608, %f30, %f364;
$L__BB0_33:
	add.f32 	%f36, %f607, %f608;
	ld.global.f32 	%f366, [%rd9+8];
	ld.global.f32 	%f367, [%rd10+8];
	sub.f32 	%f37, %f366, %f367;
	abs.f32 	%f38, %f37;
	setp.eq.f32 	%p52, %f37, 0f3F800000;
	mov.f32 	%f609, 0f3F800000;
	@%p52 bra 	$L__BB0_38;
	setp.nan.f32 	%p53, %f38, %f38;
	@%p53 bra 	$L__BB0_37;
	setp.lt.f32 	%p54, %f38, 0f00800000;
	mul.f32 	%f368, %f38, 0f4B800000;
	selp.f32 	%f369, %f368, %f38, %p54;
	mov.b32 	%r81, %f369;
	add.s32 	%r82, %r81, -1060439283;
	and.b32  	%r83, %r82, -8388608;
	sub.s32 	%r84, %r81, %r83;
	mov.b32 	%f370, %r84;
	cvt.rn.f32.s32 	%f371, %r83;
	selp.f32 	%f372, 0fC1C00000, 0f00000000, %p54;
	fma.rn.f32 	%f373, %f371, 0f34000000, %f372;
	add.f32 	%f374, %f370, 0fBF800000;
	add.f32 	%f375, %f370, 0f3F800000;
	rcp.approx.ftz.f32 	%f376, %f375;
	add.f32 	%f377, %f374, %f374;
	mul.f32 	%f378, %f377, %f376;
	mul.f32 	%f379, %f378, %f378;
	neg.f32 	%f380, %f378;
	sub.f32 	%f381, %f374, %f378;
	add.f32 	%f382, %f381, %f381;
	fma.rn.f32 	%f383, %f380, %f374, %f382;
	mul.rn.f32 	%f384, %f376, %f383;
	fma.rn.f32 	%f385, %f379, 0f3A2C32E4, 0f3B52E7DB;
	fma.rn.f32 	%f386, %f385, %f379, 0f3C93BB73;
	fma.rn.f32 	%f387, %f386, %f379, 0f3DF6384F;
	mul.rn.f32 	%f388, %f387, %f379;
	fma.rn.f32 	%f389, %f378, 0f3FB8AA3B, %f373;
	mul.f32 	%f390, %f388, 0f40400000;
	sub.f32 	%f391, %f373, %f389;
	fma.rn.f32 	%f392, %f378, 0f3FB8AA3B, %f391;
	fma.rn.f32 	%f393, %f384, 0f3FB8AA3B, %f392;
	fma.rn.f32 	%f394, %f378, 0f32A55E34, %f393;
	fma.rn.f32 	%f395, %f390, %f384, %f394;
	fma.rn.f32 	%f396, %f388, %f378, %f395;
	add.rn.f32 	%f397, %f389, %f396;
	mov.f32 	%f398, 0f40000000;
	mul.rn.f32 	%f399, %f397, %f398;
	cvt.rni.f32.f32 	%f400, %f399;
	sub.f32 	%f401, %f399, %f400;
	neg.f32 	%f402, %f399;
	fma.rn.f32 	%f403, %f397, 0f40000000, %f402;
	neg.f32 	%f404, %f389;
	add.rn.f32 	%f405, %f397, %f404;
	neg.f32 	%f406, %f405;
	add.rn.f32 	%f407, %f396, %f406;
	fma.rn.f32 	%f408, %f407, 0f40000000, %f403;
	add.f32 	%f409, %f401, %f408;
	setp.gt.f32 	%p55, %f400, 0f00000000;
	selp.b32 	%r85, 0, -2097152000, %p55;
	setp.neu.f32 	%p56, %f37, 0f00000000;
	setp.neu.f32 	%p57, %f38, 0f7F800000;
	setp.lt.f32 	%p58, %f399, 0f00000000;
	selp.f32 	%f410, 0f00000000, 0f7F800000, %p58;
	abs.f32 	%f411, %f399;
	setp.gt.f32 	%p59, %f411, 0f43180000;
	cvt.rzi.s32.f32 	%r86, %f400;
	shl.b32 	%r87, %r86, 23;
	sub.s32 	%r88, %r87, %r85;
	mov.b32 	%f412, %r88;
	add.s32 	%r89, %r85, 2130706432;
	mov.b32 	%f413, %r89;
	fma.rn.f32 	%f414, %f409, 0f391FCB8E, 0f3AAF85ED;
	fma.rn.f32 	%f415, %f414, %f409, 0f3C1D9856;
	fma.rn.f32 	%f416, %f415, %f409, 0f3D6357BB;
	fma.rn.f32 	%f417, %f416, %f409, 0f3E75FDEC;
	fma.rn.f32 	%f418, %f417, %f409, 0f3F317218;
	fma.rn.f32 	%f419, %f418, %f409, 0f3F800000;
	mul.f32 	%f420, %f419, %f413;
	mul.f32 	%f421, %f420, %f412;
	selp.f32 	%f609, %f410, %f421, %p59;
	and.pred  	%p60, %p56, %p57;
	@%p60 bra 	$L__BB0_38;
	add.f32 	%f422, %f37, %f37;
	mov.b32 	%r90, %f422;
	and.b32  	%r91, %r90, 2147483647;
	mov.b32 	%f609, %r91;
	bra.uni 	$L__BB0_38;
$L__BB0_37:
	mov.f32 	%f423, 0f40000000;
	add.rn.f32 	%f609, %f37, %f423;
$L__BB0_38:
	add.f32 	%f43, %f36, %f609;
	setp.geu.f32 	%p61, %f43, %f605;
	@%p61 bra 	$L__BB0_40;
	st.global.u32 	[%rd8], %r130;
	mov.f32 	%f605, %f43;
$L__BB0_40:
	add.s32 	%r130, %r130, 1;
$L__BB0_41:
	setp.ge.s32 	%p62, %r130, %r16;
	@%p62 bra 	$L__BB0_61;
	mul.lo.s32 	%r92, %r1, 3;
	mul.wide.s32 	%rd22, %r92, 4;
	add.s64 	%rd11, %rd2, %rd22;
	sub.s32 	%r131, %r130, %r16;
	mul.lo.s32 	%r93, %r130, 3;
	mul.wide.u32 	%rd23, %r93, 4;
	add.s64 	%rd24, %rd23, %rd2;
	add.s64 	%rd26, %rd24, 4;
$L__BB0_43:
	ld.global.f32 	%f425, [%rd11];
	ld.global.f32 	%f426, [%rd26+-4];
	sub.f32 	%f47, %f425, %f426;
	abs.f32 	%f48, %f47;
	setp.eq.f32 	%p63, %f47, 0f3F800000;
	mov.f32 	%f613, 0f3F800000;
	@%p63 bra 	$L__BB0_48;
	setp.nan.f32 	%p64, %f48, %f48;
	@%p64 bra 	$L__BB0_47;
	setp.lt.f32 	%p65, %f48, 0f00800000;
	mul.f32 	%f427, %f48, 0f4B800000;
	selp.f32 	%f428, %f427, %f48, %p65;
	mov.b32 	%r94, %f428;
	add.s32 	%r95, %r94, -1060439283;
	and.b32  	%r96, %r95, -8388608;
	sub.s32 	%r97, %r94, %r96;
	mov.b32 	%f429, %r97;
	cvt.rn.f32.s32 	%f430, %r96;
	selp.f32 	%f431, 0fC1C00000, 0f00000000, %p65;
	fma.rn.f32 	%f432, %f430, 0f34000000, %f431;
	add.f32 	%f433, %f429, 0fBF800000;
	add.f32 	%f434, %f429, 0f3F800000;
	rcp.approx.ftz.f32 	%f435, %f434;
	add.f32 	%f436, %f433, %f433;
	mul.f32 	%f437, %f436, %f435;
	mul.f32 	%f438, %f437, %f437;
	neg.f32 	%f439, %f437;
	sub.f32 	%f440, %f433, %f437;
	add.f32 	%f441, %f440, %f440;
	fma.rn.f32 	%f442, %f439, %f433, %f441;
	mul.rn.f32 	%f443, %f435, %f442;
	fma.rn.f32 	%f444, %f438, 0f3A2C32E4, 0f3B52E7DB;
	fma.rn.f32 	%f445, %f444, %f438, 0f3C93BB73;
	fma.rn.f32 	%f446, %f445, %f438, 0f3DF6384F;
	mul.rn.f32 	%f447, %f446, %f438;
	fma.rn.f32 	%f448, %f437, 0f3FB8AA3B, %f432;
	mul.f32 	%f449, %f447, 0f40400000;
	sub.f32 	%f450, %f432, %f448;
	fma.rn.f32 	%f451, %f437, 0f3FB8AA3B, %f450;
	fma.rn.f32 	%f452, %f443, 0f3FB8AA3B, %f451;
	fma.rn.f32 	%f453, %f437, 0f32A55E34, %f452;
	fma.rn.f32 	%f454, %f449, %f443, %f453;
	fma.rn.f32 	%f455, %f447, %f437, %f454;
	add.rn.f32 	%f456, %f448, %f455;
	mov.f32 	%f457, 0f40000000;
	mul.rn.f32 	%f458, %f456, %f457;
	cvt.rni.f32.f32 	%f459, %f458;
	sub.f32 	%f460, %f458, %f459;
	neg.f32 	%f461, %f458;
	fma.rn.f32 	%f462, %f456, 0f40000000, %f461;
	neg.f32 	%f463, %f448;
	add.rn.f32 	%f464, %f456, %f463;
	neg.f32 	%f465, %f464;
	add.rn.f32 	%f466, %f455, %f465;
	fma.rn.f32 	%f467, %f466, 0f40000000, %f462;
	add.f32 	%f468, %f460, %f467;
	setp.gt.f32 	%p66, %f459, 0f00000000;
	selp.b32 	%r98, 0, -2097152000, %p66;
	setp.neu.f32 	%p67, %f47, 0f00000000;
	setp.neu.f32 	%p68, %f48, 0f7F800000;
	setp.lt.f32 	%p69, %f458, 0f00000000;
	selp.f32 	%f469, 0f00000000, 0f7F800000, %p69;
	abs.f32 	%f470, %f458;
	setp.gt.f32 	%p70, %f470, 0f43180000;
	cvt.rzi.s32.f32 	%r99, %f459;
	shl.b32 	%r100, %r99, 23;
	sub.s32 	%r101, %r100, %r98;
	mov.b32 	%f471, %r101;
	add.s32 	%r102, %r98, 2130706432;
	mov.b32 	%f472, %r102;
	fma.rn.f32 	%f473, %f468, 0f391FCB8E, 0f3AAF85ED;
	fma.rn.f32 	%f474, %f473, %f468, 0f3C1D9856;
	fma.rn.f32 	%f475, %f474, %f468, 0f3D6357BB;
	fma.rn.f32 	%f476, %f475, %f468, 0f3E75FDEC;
	fma.rn.f32 	%f477, %f476, %f468, 0f3F317218;
	fma.rn.f32 	%f478, %f477, %f468, 0f3F800000;
	mul.f32 	%f479, %f478, %f472;
	mul.f32 	%f480, %f479, %f471;
	selp.f32 	%f613, %f469, %f480, %p70;
	and.pred  	%p71, %p67, %p68;
	@%p71 bra 	$L__BB0_48;
	add.f32 	%f481, %f47, %f47;
	mov.b32 	%r103, %f481;
	and.b32  	%r104, %r103, 2147483647;
	mov.b32 	%f613, %r104;
	bra.uni 	$L__BB0_48;
$L__BB0_47:
	mov.f32 	%f482, 0f40000000;
	add.rn.f32 	%f613, %f47, %f482;
$L__BB0_48:
	ld.global.f32 	%f484, [%rd11+4];
	ld.global.f32 	%f485, [%rd26];
	sub.f32 	%f53, %f484, %f485;
	abs.f32 	%f54, %f53;
	setp.eq.f32 	%p72, %f53, 0f3F800000;
	mov.f32 	%f614, 0f3F800000;
	@%p72 bra 	$L__BB0_53;
	setp.nan.f32 	%p73, %f54, %f54;
	@%p73 bra 	$L__BB0_52;
	setp.lt.f32 	%p74, %f54, 0f00800000;
	mul.f32 	%f486, %f54, 0f4B800000;
	selp.f32 	%f487, %f486, %f54, %p74;
	mov.b32 	%r105, %f487;
	add.s32 	%r106, %r105, -1060439283;
	and.b32  	%r107, %r106, -8388608;
	sub.s32 	%r108, %r105, %r107;
	mov.b32 	%f488, %r108;
	cvt.rn.f32.s32 	%f489, %r107;
	selp.f32 	%f490, 0fC1C00000, 0f00000000, %p74;
	fma.rn.f32 	%f491, %f489, 0f34000000, %f490;
	add.f32 	%f492, %f488, 0fBF800000;
	add.f32 	%f493, %f488, 0f3F800000;
	rcp.approx.ftz.f32 	%f494, %f493;
	add.f32 	%f495, %f492, %f492;
	mul.f32 	%f496, %f495, %f494;
	mul.f32 	%f497, %f496, %f496;
	neg.f32 	%f498, %f496;
	sub.f32 	%f499, %f492, %f496;
	add.f32 	%f500, %f499, %f499;
	fma.rn.f32 	%f501, %f498, %f492, %f500;
	mul.rn.f32 	%f502, %f494, %f501;
	fma.rn.f32 	%f503, %f497, 0f3A2C32E4, 0f3B52E7DB;
	fma.rn.f32 	%f504, %f503, %f497, 0f3C93BB73;
	fma.rn.f32 	%f505, %f504, %f497, 0f3DF6384F;
	mul.rn.f32 	%f506, %f505, %f497;
	fma.rn.f32 	%f507, %f496, 0f3FB8AA3B, %f491;
	mul.f32 	%f508, %f506, 0f40400000;
	sub.f32 	%f509, %f491, %f507;
	fma.rn.f32 	%f510, %f496, 0f3FB8AA3B, %f509;
	fma.rn.f32 	%f511, %f502, 0f3FB8AA3B, %f510;
	fma.rn.f32 	%f512, %f496, 0f32A55E34, %f511;
	fma.rn.f32 	%f513, %f508, %f502, %f512;
	fma.rn.f32 	%f514, %f506, %f496, %f513;
	add.rn.f32 	%f515, %f507, %f514;
	mov.f32 	%f516, 0f40000000;
	mul.rn.f32 	%f517, %f515, %f516;
	cvt.rni.f32.f32 	%f518, %f517;
	sub.f32 	%f519, %f517, %f518;
	neg.f32 	%f520, %f517;
	fma.rn.f32 	%f521, %f515, 0f40000000, %f520;
	neg.f32 	%f522, %f507;
	add.rn.f32 	%f523, %f515, %f522;
	neg.f32 	%f524, %f523;
	add.rn.f32 	%f525, %f514, %f524;
	fma.rn.f32 	%f526, %f525, 0f40000000, %f521;
	add.f32 	%f527, %f519, %f526;
	setp.gt.f32 	%p75, %f518, 0f00000000;
	selp.b32 	%r109, 0, -2097152000, %p75;
	setp.neu.f32 	%p76, %f53, 0f00000000;
	setp.neu.f32 	%p77, %f54, 0f7F800000;
	setp.lt.f32 	%p78, %f517, 0f00000000;
	selp.f32 	%f528, 0f00000000, 0f7F800000, %p78;
	abs.f32 	%f529, %f517;
	setp.gt.f32 	%p79, %f529, 0f43180000;
	cvt.rzi.s32.f32 	%r110, %f518;
	shl.b32 	%r111, %r110, 23;
	sub.s32 	%r112, %r111, %r109;
	mov.b32 	%f530, %r112;
	add.s32 	%r113, %r109, 2130706432;
	mov.b32 	%f531, %r113;
	fma.rn.f32 	%f532, %f527, 0f391FCB8E, 0f3AAF85ED;
	fma.rn.f32 	%f533, %f532, %f527, 0f3C1D9856;
	fma.rn.f32 	%f534, %f533, %f527, 0f3D6357BB;
	fma.rn.f32 	%f535, %f534, %f527, 0f3E75FDEC;
	fma.rn.f32 	%f536, %f535, %f527, 0f3F317218;
	fma.rn.f32 	%f537, %f536, %f527, 0f3F800000;
	mul.f32 	%f538, %f537, %f531;
	mul.f32 	%f539, %f538, %f530;
	selp.f32 	%f614, %f528, %f539, %p79;
	and.pred  	%p80, %p76, %p77;
	@%p80 bra 	$L__BB0_53;
	add.f32 	%f540, %f53, %f53;
	mov.b32 	%r114, %f540;
	and.b32  	%r115, %r114, 2147483647;
	mov.b32 	%f614, %r115;
	bra.uni 	$L__BB0_53;
$L__BB0_52:
	mov.f32 	%f541, 0f40000000;
	add.rn.f32 	%f614, %f53, %f541;
$L__BB0_53:
	add.f32 	%f59, %f613, %f614;
	ld.global.f32 	%f543, [%rd11+8];
	ld.global.f32 	%f544, [%rd26+4];
	sub.f32 	%f60, %f543, %f544;
	abs.f32 	%f61, %f60;
	setp.eq.f32 	%p81, %f60, 0f3F800000;
	mov.f32 	%f615, 0f3F800000;
	@%p81 bra 	$L__BB0_58;
	setp.nan.f32 	%p82, %f61, %f61;
	@%p82 bra 	$L__BB0_57;
	setp.lt.f32 	%p83, %f61, 0f00800000;
	mul.f32 	%f545, %f61, 0f4B800000;
	selp.f32 	%f546, %f545, %f61, %p83;
	mov.b32 	%r116, %f546;
	add.s32 	%r117, %r116, -1060439283;
	and.b32  	%r118, %r117, -8388608;
	sub.s32 	%r119, %r116, %r118;
	mov.b32 	%f547, %r119;
	cvt.rn.f32.s32 	%f548, %r118;
	selp.f32 	%f549, 0fC1C00000, 0f00000000, %p83;
	fma.rn.f32 	%f550, %f548, 0f34000000, %f549;
	add.f32 	%f551, %f547, 0fBF800000;
	add.f32 	%f552, %f547, 0f3F800000;
	rcp.approx.ftz.f32 	%f553, %f552;
	add.f32 	%f554, %f551, %f551;
	mul.f32 	%f555, %f554, %f553;
	mul.f32 	%f556, %f555, %f555;
	neg.f32 	%f557, %f555;
	sub.f32 	%f558, %f551, %f555;
	add.f32 	%f559, %f558, %f558;
	fma.rn.f32 	%f560, %f557, %f551, %f559;
	mul.rn.f32 	%f561, %f553, %f560;
	fma.rn.f32 	%f562, %f556, 0f3A2C32E4, 0f3B52E7DB;
	fma.rn.f32 	%f563, %f562, %f556, 0f3C93BB73;
	fma.rn.f32 	%f564, %f563, %f556, 0f3DF6384F;
	mul.rn.f32 	%f565, %f564, %f556;
	fma.rn.f32 	%f566, %f555, 0f3FB8AA3B, %f550;
	mul.f32 	%f567, %f565, 0f40400000;
	sub.f32 	%f568, %f550, %f566;
	fma.rn.f32 	%f569, %f555, 0f3FB8AA3B, %f568;
	fma.rn.f32 	%f570, %f561, 0f3FB8AA3B, %f569;
	fma.rn.f32 	%f571, %f555, 0f32A55E34, %f570;
	fma.rn.f32 	%f572, %f567, %f561, %f571;
	fma.rn.f32 	%f573, %f565, %f555, %f572;
	add.rn.f32 	%f574, %f566, %f573;
	mov.f32 	%f575, 0f40000000;
	mul.rn.f32 	%f576, %f574, %f575;
	cvt.rni.f32.f32 	%f577, %f576;
	sub.f32 	%f578, %f576, %f577;
	neg.f32 	%f579, %f576;
	fma.rn.f32 	%f580, %f574, 0f40000000, %f579;
	neg.f32 	%f581, %f566;
	add.rn.f32 	%f582, %f574, %f581;
	neg.f32 	%f583, %f582;
	add.rn.f32 	%f584, %f573, %f583;
	fma.rn.f32 	%f585, %f584, 0f40000000, %f580;
	add.f32 	%f586, %f578, %f585;
	setp.gt.f32 	%p84, %f577, 0f00000000;
	selp.b32 	%r120, 0, -2097152000, %p84;
	setp.neu.f32 	%p85, %f60, 0f00000000;
	setp.neu.f32 	%p86, %f61, 0f7F800000;
	setp.lt.f32 	%p87, %f576, 0f00000000;
	selp.f32 	%f587, 0f00000000, 0f7F800000, %p87;
	abs.f32 	%f588, %f576;
	setp.gt.f32 	%p88, %f588, 0f43180000;
	cvt.rzi.s32.f32 	%r121, %f577;
	shl.b32 	%r122, %r121, 23;
	sub.s32 	%r123, %r122, %r120;
	mov.b32 	%f589, %r123;
	add.s32 	%r124, %r120, 2130706432;
	mov.b32 	%f590, %r124;
	fma.rn.f32 	%f591, %f586, 0f391FCB8E, 0f3AAF85ED;
	fma.rn.f32 	%f592, %f591, %f586, 0f3C1D9856;
	fma.rn.f32 	%f593, %f592, %f586, 0f3D6357BB;
	fma.rn.f32 	%f594, %f593, %f586, 0f3E75FDEC;
	fma.rn.f32 	%f595, %f594, %f586, 0f3F317218;
	fma.rn.f32 	%f596, %f595, %f586, 0f3F800000;
	mul.f32 	%f597, %f596, %f590;
	mul.f32 	%f598, %f597, %f589;
	selp.f32 	%f615, %f587, %f598, %p88;
	and.pred  	%p89, %p85, %p86;
	@%p89 bra 	$L__BB0_58;
	add.f32 	%f599, %f60, %f60;
	mov.b32 	%r125, %f599;
	and.b32  	%r126, %r125, 2147483647;
	mov.b32 	%f615, %r126;
	bra.uni 	$L__BB0_58;
$L__BB0_57:
	mov.f32 	%f600, 0f40000000;
	add.rn.f32 	%f615, %f60, %f600;
$L__BB0_58:
	add.f32 	%f66, %f59, %f615;
	setp.geu.f32 	%p90, %f66, %f605;
	@%p90 bra 	$L__BB0_60;
	st.global.u32 	[%rd8], %r130;
	mov.f32 	%f605, %f66;
$L__BB0_60:
	add.s32 	%r130, %r130, 1;
	add.s32 	%r131, %r131, 1;
	setp.ne.s32 	%p91, %r131, 0;
	add.s64 	%rd26, %rd26, 12;
	@%p91 bra 	$L__BB0_43;
$L__BB0_61:
	ret;

}


// ===== COMPILED SASS (sm_100) =====

	.target	sm_100

	.elftype	@"ET_EXEC"


//--------------------- .note.nv.tkinfo           --------------------------
	.section	.note.nv.tkinfo,"",@"SHT_NOTE"
	.sectionflags	@"SHF_NOTE_NV_TKINFO"
	.tkinfo
        /*0018*/ 	.word	0x00000002
        /*0030*/ 	.string	""
        /*0030*/ 	.string	"ptxas"
        /*0030*/ 	.string	"Cuda compilation tools, release 13.0, V13.0.88"
        /*0030*/ 	.string	"Build cuda_13.0.r13.0/compiler.36424714_0"
        /*0030*/ 	.string	"-arch sm_100 -m 64 "



//--------------------- .note.nv.cuinfo           --------------------------
	.section	.note.nv.cuinfo,"",@"SHT_NOTE"
	.sectionflags	@"SHF_NOTE_NV_CUINFO"
        /*0018*/ 	.short	0x0002
        /*001a*/ 	.short	0x0064
        /*001c*/ 	.short	0x0082
	.zero		2


//--------------------- .nv.info                  --------------------------
	.section	.nv.info,"",@"SHT_CUDA_INFO"
	.align	4


	//----- nvinfo : EIATTR_REGCOUNT
	.align		4
        /*0000*/ 	.byte	0x04, 0x2f
        /*0002*/ 	.short	(.L_1 - .L_0)
	.align		4
.L_0:
        /*0004*/ 	.word	index@(_Z16NearestNeighborsPKfPii)
        /*0008*/ 	.word	0x00000019


	//----- nvinfo : EIATTR_FRAME_SIZE
	.align		4
.L_1:
        /*000c*/ 	.byte	0x04, 0x11
        /*000e*/ 	.short	(.L_3 - .L_2)
	.align		4
.L_2:
        /*0010*/ 	.word	index@(_Z16NearestNeighborsPKfPii)
        /*0014*/ 	.word	0x00000000


	//----- nvinfo : EIATTR_MIN_STACK_SIZE
	.align		4
.L_3:
        /*0018*/ 	.byte	0x04, 0x12
        /*001a*/ 	.short	(.L_5 - .L_4)
	.align		4
.L_4:
        /*001c*/ 	.word	index@(_Z16NearestNeighborsPKfPii)
        /*0020*/ 	.word	0x00000000
.L_5:


//--------------------- .nv.compat                --------------------------
	.section	.nv.compat,"",@"SHT_CUDA_COMPAT_INFO"
	.align	4
        /*0000*/ 	.byte	0x02, 0x09, 0x00, 0x00, 0x02, 0x02, 0x01, 0x00, 0x02, 0x05, 0x05, 0x00, 0x03, 0x07, 0x01, 0x01
        /*0010*/ 	.byte	0x02, 0x03, 0x00, 0x00, 0x02, 0x06, 0x01, 0x00, 0x04, 0x0b, 0x08, 0x00, 0x01, 0x00, 0x00, 0x00
        /*0020*/ 	.byte	0x00, 0x00, 0x00, 0x00


//--------------------- .nv.info._Z16NearestNeighborsPKfPii --------------------------
	.section	.nv.info._Z16NearestNeighborsPKfPii,"",@"SHT_CUDA_INFO"
	.sectionflags	@""
	.align	4


	//----- nvinfo : EIATTR_CUDA_API_VERSION
	.align		4
        /*0000*/ 	.byte	0x04, 0x37
        /*0002*/ 	.short	(.L_7 - .L_6)
.L_6:
        /*0004*/ 	.word	0x00000082


	//----- nvinfo : EIATTR_KPARAM_INFO
	.align		4
.L_7:
        /*0008*/ 	.byte	0x04, 0x17
        /*000a*/ 	.short	(.L_9 - .L_8)
.L_8:
        /*000c*/ 	.word	0x00000000
        /*0010*/ 	.short	0x0002
        /*0012*/ 	.short	0x0010
        /*0014*/ 	.byte	0x00, 0xf0, 0x11, 0x00


	//----- nvinfo : EIATTR_KPARAM_INFO
	.align		4
.L_9:
        /*0018*/ 	.byte	0x04, 0x17
        /*001a*/ 	.short	(.L_11 - .L_10)
.L_10:
        /*001c*/ 	.word	0x00000000
        /*0020*/ 	.short	0x0001
        /*0022*/ 	.short	0x0008
        /*0024*/ 	.byte	0x00, 0xf5, 0x21, 0x00


	//----- nvinfo : EIATTR_KPARAM_INFO
	.align		4
.L_11:
        /*0028*/ 	.byte	0x04, 0x17
        /*002a*/ 	.short	(.L_13 - .L_12)
.L_12:
        /*002c*/ 	.word	0x00000000
        /*0030*/ 	.short	0x0000
        /*0032*/ 	.short	0x0000
        /*0034*/ 	.byte	0x00, 0xf5, 0x21, 0x00


	//----- nvinfo : EIATTR_SPARSE_MMA_MASK
	.align		4
.L_13:
        /*0038*/ 	.byte	0x03, 0x50
        /*003a*/ 	.short	0x0000


	//----- nvinfo : EIATTR_MAXREG_COUNT
	.align		4
        /*003c*/ 	.byte	0x03, 0x1b
        /*003e*/ 	.short	0x00ff


	//----- nvinfo : EIATTR_MERCURY_ISA_VERSION
	.align		4
        /*0040*/ 	.byte	0x03, 0x5f
        /*0042*/ 	.short	0x0101


	//----- nvinfo : EIATTR_VRC_CTA_INIT_COUNT
	.align		4
        /*0044*/ 	.byte	0x02, 0x4a
	.zero		1
	.zero		1


	//----- nvinfo : EIATTR_EXIT_INSTR_OFFSETS
	.align		4
        /*0048*/ 	.byte	0x04, 0x1c
        /*004a*/ 	.short	(.L_15 - .L_14)


	//   ....[0]....
.L_14:
        /*004c*/ 	.word	0x00000070


	//   ....[1]....
        /*0050*/ 	.word	0x00001fc0


	//   ....[2]....
        /*0054*/ 	.word	0x00002f10


	//----- nvinfo : EIATTR_CRS_STACK_SIZE
	.align		4
.L_15:
        /*0058*/ 	.byte	0x04, 0x1e
        /*005a*/ 	.short	(.L_17 - .L_16)
.L_16:
        /*005c*/ 	.word	0x00000000


	//----- nvinfo : EIATTR_CBANK_PARAM_SIZE
	.align		4
.L_17:
        /*0060*/ 	.byte	0x03, 0x19
        /*0062*/ 	.short	0x0014


	//----- nvinfo : EIATTR_PARAM_CBANK
	.align		4
        /*0064*/ 	.byte	0x04, 0x0a
        /*0066*/ 	.short	(.L_19 - .L_18)
	.align		4
.L_18:
        /*0068*/ 	.word	index@(.nv.constant0._Z16NearestNeighborsPKfPii)
        /*006c*/ 	.short	0x0380
        /*006e*/ 	.short	0x0014


	//----- nvinfo : EIATTR_SW_WAR
	.align		4
.L_19:
        /*0070*/ 	.byte	0x04, 0x36
        /*0072*/ 	.short	(.L_21 - .L_20)
.L_20:
        /*0074*/ 	.word	0x00000008
.L_21:


//--------------------- .nv.callgraph             --------------------------
	.section	.nv.callgraph,"",@"SHT_CUDA_CALLGRAPH"
	.align	4
	.sectionentsize	8
	.align		4
        /*0000*/ 	.word	0x00000000
	.align		4
        /*0004*/ 	.word	0xffffffff
	.align		4
        /*0008*/ 	.word	0x00000000
	.align		4
        /*000c*/ 	.word	0xfffffffe
	.align		4
        /*0010*/ 	.word	0x00000000
	.align		4
        /*0014*/ 	.word	0xfffffffd
	.align		4
        /*0018*/ 	.word	0x00000000
	.align		4
        /*001c*/ 	.word	0xfffffffc


//--------------------- .text._Z16NearestNeighborsPKfPii --------------------------
	.section	.text._Z16NearestNeighborsPKfPii,"ax",@progbits
	.align	128
        .global         _Z16NearestNeighborsPKfPii
        .type           _Z16NearestNeighborsPKfPii,@function
        .size           _Z16NearestNeighborsPKfPii,(.L_x_33 - _Z16NearestNeighborsPKfPii)
        .other          _Z16NearestNeighborsPKfPii,@"STO_CUDA_ENTRY STV_DEFAULT"
_Z16NearestNeighborsPKfPii:
.text._Z16NearestNeighborsPKfPii:
[----:B------:R-:W-:Y:S01]  /*0000*/  LDC R1, c[0x0][0x37c] ;  /* 0x0000df00ff017b82 */ /* 0x000fe20000000800 */
[----:B------:R-:W0:Y:S07]  /*0010*/  S2R R0, SR_TID.X ;  /* 0x0000000000007919 */ /* 0x000e2e0000002100 */
[----:B------:R-:W0:Y:S01]  /*0020*/  S2UR UR4, SR_CTAID.X ;  /* 0x00000000000479c3 */ /* 0x000e220000002500 */
[----:B------:R-:W1:Y:S07]  /*0030*/  LDCU UR8, c[0x0][0x390] ;  /* 0x00007200ff0877ac */ /* 0x000e6e0008000800 */
[----:B------:R-:W0:Y:S02]  /*0040*/  LDC R9, c[0x0][0x360] ;  /* 0x0000d800ff097b82 */ /* 0x000e240000000800 */
[----:B0-----:R-:W-:-:S05]  /*0050*/  IMAD R9, R9, UR4, R0 ;  /* 0x0000000409097c24 */ /* 0x001fca000f8e0200 */
[----:B-1----:R-:W-:-:S13]  /*0060*/  ISETP.GE.AND P0, PT, R9, UR8, PT ;  /* 0x0000000809007c0c */ /* 0x002fda000bf06270 */
[----:B------:R-:W-:Y:S05]  /*0070*/  @P0 EXIT ;  /* 0x000000000000094d */ /* 0x000fea0003800000 */
[----:B------:R-:W-:Y:S01]  /*0080*/  ISETP.GE.AND P0, PT, R9, 0x1, PT ;  /* 0x000000010900780c */ /* 0x000fe20003f06270 */
[----:B------:R-:W0:Y:S01]  /*0090*/  LDCU.64 UR6, c[0x0][0x358] ;  /* 0x00006b00ff0677ac */ /* 0x000e220008000a00 */
[----:B------:R-:W-:Y:S01]  /*00a0*/  BSSY.RECONVERGENT B0, `(.L_x_0) ;  /* 0x00000f9000007945 */ /* 0x000fe20003800200 */
[----:B------:R-:W-:Y:S01]  /*00b0*/  HFMA2 R8, -RZ, RZ, 0, 0 ;  /* 0x00000000ff087431 */ /* 0x000fe200000001ff */
[----:B------:R-:W-:-:S09]  /*00c0*/  MOV R0, 0x7f7fffff ;  /* 0x7f7fffff00007802 */ /* 0x000fd20000000f00 */
[----:B------:R-:W-:Y:S05]  /*00d0*/  @!P0 BRA `(.L_x_1) ;  /* 0x0000000c00d48947 */ /* 0x000fea0003800000 */
[----:B------:R-:W1:Y:S01]  /*00e0*/  LDCU.64 UR4, c[0x0][0x380] ;  /* 0x00007000ff0477ac */ /* 0x000e620008000a00 */
[----:B------:R-:W2:Y:S01]  /*00f0*/  LDC.64 R2, c[0x0][0x380] ;  /* 0x0000e000ff027b82 */ /* 0x000ea20000000a00 */
[C---:B------:R-:W-:Y:S02]  /*0100*/  VIMNMX R8, PT, PT, R9.reuse, UR8, PT ;  /* 0x0000000809087c48 */ /* 0x040fe4000bfe0100 */
[----:B------:R-:W-:Y:S02]  /*0110*/  LEA R7, R9, R9, 0x1 ;  /* 0x0000000909077211 */ /* 0x000fe400078e08ff */
[----:B------:R-:W-:Y:S02]  /*0120*/  VIMNMX R8, PT, PT, R8, 0x1, !PT ;  /* 0x0000000108087848 */ /* 0x000fe40007fe0100 */
[----:B------:R-:W-:Y:S01]  /*0130*/  MOV R0, 0x7f7fffff ;  /* 0x7f7fffff00007802 */ /* 0x000fe20000000f00 */
[----:B------:R-:W3:Y:S01]  /*0140*/  LDC.64 R4, c[0x0][0x388] ;  /* 0x0000e200ff047b82 */ /* 0x000ee20000000a00 */
[----:B------:R-:W-:-:S02]  /*0150*/  MOV R11, RZ ;  /* 0x000000ff000b7202 */ /* 0x000fc40000000f00 */
[----:B------:R-:W-:Y:S01]  /*0160*/  IADD3 R10, PT, PT, -R8, RZ, RZ ;  /* 0x000000ff080a7210 */ /* 0x000fe20007ffe1ff */
[----:B-1----:R-:W-:-:S04]  /*0170*/  UIADD3 UR4, UP0, UPT, UR4, 0x4, URZ ;  /* 0x0000000404047890 */ /* 0x002fc8000ff1e0ff */
[----:B------:R-:W-:Y:S02]  /*0180*/  UIADD3.X UR5, UPT, UPT, URZ, UR5, URZ, UP0, !UPT ;  /* 0x00000005ff057290 */ /* 0x000fe400087fe4ff */
[----:B------:R-:W-:Y:S01]  /*0190*/  MOV R6, UR4 ;  /* 0x0000000400067c02 */ /* 0x000fe20008000f00 */
[----:B--2---:R-:W-:-:S03]  /*01a0*/  IMAD.WIDE.U32 R2, R7, 0x4, R2 ;  /* 0x0000000407027825 */ /* 0x004fc600078e0002 */
[----:B------:R-:W-:Y:S01]  /*01b0*/  MOV R7, UR5 ;  /* 0x0000000500077c02 */ /* 0x000fe20008000f00 */
[----:B---3--:R-:W-:-:S07]  /*01c0*/  IMAD.WIDE.U32 R4, R9, 0x4, R4 ;  /* 0x0000000409047825 */ /* 0x008fce00078e0004 */
.L_x_8:
[----:B0-----:R-:W2:Y:S04]  /*01d0*/  LDG.E R14, desc[UR6][R2.64] ;  /* 0x00000006020e7981 */ /* 0x001ea8000c1e1900 */
[----:B------:R-:W2:Y:S04]  /*01e0*/  LDG.E R13, desc[UR6][R6.64+-0x4] ;  /* 0xfffffc06060d7981 */ /* 0x000ea8000c1e1900 */
[----:B------:R-:W3:Y:S04]  /*01f0*/  LDG.E R12, desc[UR6][R2.64+0x4] ;  /* 0x00000406020c7981 */ /* 0x000ee8000c1e1900 */
[----:B------:R-:W3:Y:S04]  /*0200*/  LDG.E R15, desc[UR6][R6.64] ;  /* 0x00000006060f7981 */ /* 0x000ee8000c1e1900 */
[----:B------:R-:W4:Y:S04]  /*0210*/  LDG.E R16, desc[UR6][R2.64+0x8] ;  /* 0x0000080602107981 */ /* 0x000f28000c1e1900 */
[----:B------:R-:W4:Y:S01]  /*0220*/  LDG.E R17, desc[UR6][R6.64+0x4] ;  /* 0x0000040606117981 */ /* 0x000f22000c1e1900 */
[----:B------:R-:W-:Y:S01]  /*0230*/  IADD3 R10, PT, PT, R10, 0x1, RZ ;  /* 0x000000010a0a7810 */ /* 0x000fe20007ffe0ff */
[----:B------:R-:W-:Y:S03]  /*0240*/  BSSY.RECONVERGENT B1, `(.L_x_2) ;  /* 0x000004b000017945 */ /* 0x000fe60003800200 */
[----:B------:R-:W-:Y:S01]  /*0250*/  ISETP.NE.AND P1, PT, R10, RZ, PT ;  /* 0x000000ff0a00720c */ /* 0x000fe20003f25270 */
[----:B--2---:R-:W-:-:S05]  /*0260*/  FADD R14, R14, -R13 ;  /* 0x8000000d0e0e7221 */ /* 0x004fca0000000000 */
[----:B------:R-:W-:Y:S01]  /*0270*/  FSETP.NEU.AND P0, PT, R14, 1, PT ;  /* 0x3f8000000e00780b */ /* 0x000fe20003f0d000 */
[----:B---3--:R-:W-:Y:S01]  /*0280*/  FADD R13, R12, -R15 ;  /* 0x8000000f0c0d7221 */ /* 0x008fe20000000000 */
[----:B------:R-:W-:Y:S02]  /*0290*/  HFMA2 R15, -RZ, RZ, 1.875, 0 ;  /* 0x3f800000ff0f7431 */ /* 0x000fe400000001ff */
[----:B----4-:R-:W-:Y:S02]  /*02a0*/  FADD R12, R16, -R17 ;  /* 0x80000011100c7221 */ /* 0x010fe40000000000 */
[----:B------:R-:W-:-:S03]  /*02b0*/  FSETP.NEU.AND P3, PT, R13, 1, PT ;  /* 0x3f8000000d00780b */ /* 0x000fc60003f6d000 */
[----:B------:R-:W-:-:S04]  /*02c0*/  FSETP.NEU.AND P2, PT, R12, 1, PT ;  /* 0x3f8000000c00780b */ /* 0x000fc80003f4d000 */
[----:B------:R-:W-:Y:S09]  /*02d0*/  @!P0 BRA `(.L_x_3) ;  /* 0x0000000400048947 */ /* 0x000ff20003800000 */
[----:B------:R-:W-:-:S13]  /*02e0*/  FSETP.NAN.AND P0, PT, |R14|, |R14|, PT ;  /* 0x4000000e0e00720b */ /* 0x000fda0003f08200 */
[----:B------:R-:W-:Y:S01]  /*02f0*/  @P0 FADD R15, R14, 2 ;  /* 0x400000000e0f0421 */ /* 0x000fe20000000000 */
[----:B------:R-:W-:Y:S06]  /*0300*/  @P0 BRA `(.L_x_3) ;  /* 0x0000000000f80947 */ /* 0x000fec0003800000 */
[C---:B------:R-:W-:Y:S01]  /*0310*/  FMUL R15, |R14|.reuse, 16777216 ;  /* 0x4b8000000e0f7820 */ /* 0x040fe20000400200 */
[C---:B------:R-:W-:Y:S02]  /*0320*/  FSETP.GEU.AND P0, PT, |R14|.reuse, 1.175494350822287508e-38, PT ;  /* 0x008000000e00780b */ /* 0x040fe40003f0e200 */
[----:B------:R-:W-:Y:S02]  /*0330*/  MOV R21, 0x3a2c32e4 ;  /* 0x3a2c32e400157802 */ /* 0x000fe40000000f00 */
[----:B------:R-:W-:Y:S02]  /*0340*/  FSEL R15, R15, |R14|, !P0 ;  /* 0x4000000e0f0f7208 */ /* 0x000fe40004000000 */
[----:B------:R-:W-:Y:S02]  /*0350*/  FSEL R19, RZ, -24, P0 ;  /* 0xc1c00000ff137808 */ /* 0x000fe40000000000 */
[----:B------:R-:W-:Y:S02]  /*0360*/  IADD3 R16, PT, PT, R15, -0x3f3504f3, RZ ;  /* 0xc0cafb0d0f107810 */ /* 0x000fe40007ffe0ff */
[----:B------:R-:W-:-:S02]  /*0370*/  FSETP.NEU.AND P0, PT, |R14|, +INF , PT ;  /* 0x7f8000000e00780b */ /* 0x000fc40003f0d200 */
[----:B------:R-:W-:Y:S02]  /*0380*/  LOP3.LUT R16, R16, 0xff800000, RZ, 0xc0, !PT ;  /* 0xff80000010107812 */ /* 0x000fe400078ec0ff */
[----:B------:R-:W-:Y:S02]  /*0390*/  FSETP.NEU.AND P0, PT, R14, RZ, P0 ;  /* 0x000000ff0e00720b */ /* 0x000fe4000070d000 */
[-C--:B------:R-:W-:Y:S02]  /*03a0*/  IADD3 R17, PT, PT, R15, -R16.reuse, RZ ;  /* 0x800000100f117210 */ /* 0x080fe40007ffe0ff */
[----:B------:R-:W-:-:S03]  /*03b0*/  I2FP.F32.S32 R16, R16 ;  /* 0x0000001000107245 */ /* 0x000fc60000201400 */
[C---:B------:R-:W-:Y:S01]  /*03c0*/  FADD R15, R17.reuse, 1 ;  /* 0x3f800000110f7421 */ /* 0x040fe20000000000 */
[----:B------:R-:W-:Y:S01]  /*03d0*/  FADD R22, R17, -1 ;  /* 0xbf80000011167421 */ /* 0x000fe20000000000 */
[----:B------:R-:W-:-:S03]  /*03e0*/  FFMA R20, R16, 1.1920928955078125e-07, R19 ;  /* 0x3400000010147823 */ /* 0x000fc60000000013 */
[----:B------:R-:W-:Y:S01]  /*03f0*/  FADD R18, R22, R22 ;  /* 0x0000001616127221 */ /* 0x000fe20000000000 */
[----:B------:R-:W0:Y:S01]  /*0400*/  MUFU.RCP R15, R15 ;  /* 0x0000000f000f7308 */ /* 0x000e220000001000 */
[----:B------:R-:W-:Y:S02]  /*0410*/  @!P0 FADD R14, R14, R14 ;  /* 0x0000000e0e0e8221 */ /* 0x000fe40000000000 */
[----:B0-----:R-:W-:-:S04]  /*0420*/  FMUL R17, R15, R18 ;  /* 0x000000120f117220 */ /* 0x001fc80000400000 */
[----:B------:R-:W-:Y:S01]  /*0430*/  FADD R19, R22, -R17 ;  /* 0x8000001116137221 */ /* 0x000fe20000000000 */
[C---:B------:R-:W-:Y:S01]  /*0440*/  FMUL R18, R17.reuse, R17 ;  /* 0x0000001111127220 */ /* 0x040fe20000400000 */
[----:B------:R-:W-:Y:S02]  /*0450*/  FFMA R16, R17, 1.4426950216293334961, R20 ;  /* 0x3fb8aa3b11107823 */ /* 0x000fe40000000014 */
[----:B------:R-:W-:Y:S01]  /*0460*/  FADD R19, R19, R19 ;  /* 0x0000001313137221 */ /* 0x000fe20000000000 */
[----:B------:R-:W-:Y:S01]  /*0470*/  FFMA R21, R18, R21, 0.0032181653659790754318 ;  /* 0x3b52e7db12157423 */ /* 0x000fe20000000015 */
[----:B------:R-:W-:Y:S02]  /*0480*/  FADD R20, R20, -R16 ;  /* 0x8000001014147221 */ /* 0x000fe40000000000 */
[----:B------:R-:W-:Y:S01]  /*0490*/  FFMA R22, R22, -R17, R19 ;  /* 0x8000001116167223 */ /* 0x000fe20000000013 */
[----:B------:R-:W-:Y:S01]  /*04a0*/  FFMA R21, R18, R21, 0.018033718690276145935 ;  /* 0x3c93bb7312157423 */ /* 0x000fe20000000015 */
[----:B------:R-:W-:-:S02]  /*04b0*/  FFMA R19, R17, 1.4426950216293334961, R20 ;  /* 0x3fb8aa3b11137823 */ /* 0x000fc40000000014 */
[----:B------:R-:W-:Y:S01]  /*04c0*/  FMUL R22, R15, R22 ;  /* 0x000000160f167220 */ /* 0x000fe20000400000 */
[----:B------:R-:W-:-:S03]  /*04d0*/  FFMA R21, R18, R21, 0.12022458761930465698 ;  /* 0x3df6384f12157423 */ /* 0x000fc60000000015 */
[----:B------:R-:W-:Y:S01]  /*04e0*/  FFMA R20, R22, 1.4426950216293334961, R19 ;  /* 0x3fb8aa3b16147823 */ /* 0x000fe20000000013 */
[----:B------:R-:W-:-:S03]  /*04f0*/  FMUL R18, R18, R21 ;  /* 0x0000001512127220 */ /* 0x000fc60000400000 */
[----:B------:R-:W-:Y:S01]  /*0500*/  FFMA R19, R17, 1.9251366722983220825e-08, R20 ;  /* 0x32a55e3411137823 */ /* 0x000fe20000000014 */
[----:B------:R-:W-:-:S04]  /*0510*/  FMUL R15, R18, 3 ;  /* 0x40400000120f7820 */ /* 0x000fc80000400000 */
[----:B------:R-:W-:Y:S01]  /*0520*/  FFMA R15, R22, R15, R19 ;  /* 0x0000000f160f7223 */ /* 0x000fe20000000013 */
[----:B------:R-:W-:-:S03]  /*0530*/  HFMA2 R19, -RZ, RZ, 0.64013671875, -15.109375 ;  /* 0x391fcb8eff137431 */ /* 0x000fc600000001ff */
[----:B------:R-:W-:-:S04]  /*0540*/  FFMA R17, R17, R18, R15 ;  /* 0x0000001211117223 */ /* 0x000fc8000000000f */
[----:B------:R-:W-:-:S04]  /*0550*/  FADD R20, R16, R17 ;  /* 0x0000001110147221 */ /* 0x000fc80000000000 */
[----:B------:R-:W-:Y:S01]  /*0560*/  FMUL R15, R20, 2 ;  /* 0x40000000140f7820 */ /* 0x000fe20000400000 */
[----:B------:R-:W-:-:S03]  /*0570*/  FADD R16, -R16, R20 ;  /* 0x0000001410107221 */ /* 0x000fc60000000100 */
[----:B------:R-:W0:Y:S01]  /*0580*/  FRND R18, R15 ;  /* 0x0000000f00127307 */ /* 0x000e220000201000 */
[----:B------:R-:W-:Y:S01]  /*0590*/  FADD R17, R17, -R16 ;  /* 0x8000001011117221 */ /* 0x000fe20000000000 */
[----:B------:R-:W-:Y:S01]  /*05a0*/  FFMA R20, R20, 2, -R15 ;  /* 0x4000000014147823 */ /* 0x000fe2000000080f */
[----:B------:R-:W-:-:S03]  /*05b0*/  FSETP.GT.AND P5, PT, |R15|, 152, PT ;  /* 0x431800000f00780b */ /* 0x000fc60003fa4200 */
[----:B------:R-:W-:Y:S02]  /*05c0*/  FFMA R17, R17, 2, R20 ;  /* 0x4000000011117823 */ /* 0x000fe40000000014 */
[----:B------:R-:W1:Y:S01]  /*05d0*/  F2I.NTZ R20, R15 ;  /* 0x0000000f00147305 */ /* 0x000e620000203100 */
[----:B0-----:R-:W-:Y:S01]  /*05e0*/  FADD R16, R15, -R18 ;  /* 0x800000120f107221 */ /* 0x001fe20000000000 */
[----:B------:R-:W-:-:S03]  /*05f0*/  FSETP.GT.AND P4, PT, R18, RZ, PT ;  /* 0x000000ff1200720b */ /* 0x000fc60003f84000 */
[----:B------:R-:W-:-:S04]  /*0600*/  FADD R16, R16, R17 ;  /* 0x0000001110107221 */ /* 0x000fc80000000000 */
[----:B------:R-:W-:-:S04]  /*0610*/  FFMA R17, R16, R19, 0.0013391353422775864601 ;  /* 0x3aaf85ed10117423 */ /* 0x000fc80000000013 */
[----:B------:R-:W-:-:S04]  /*0620*/  FFMA R17, R16, R17, 0.0096188392490148544312 ;  /* 0x3c1d985610117423 */ /* 0x000fc80000000011 */
[----:B------:R-:W-:-:S04]  /*0630*/  FFMA R17, R16, R17, 0.055503588169813156128 ;  /* 0x3d6357bb10117423 */ /* 0x000fc80000000011 */
[C---:B------:R-:W-:Y:S01]  /*0640*/  FFMA R19, R16.reuse, R17, 0.24022644758224487305 ;  /* 0x3e75fdec10137423 */ /* 0x040fe20000000011 */
[----:B------:R-:W-:Y:S02]  /*0650*/  SEL R17, RZ, 0x83000000, P4 ;  /* 0x83000000ff117807 */ /* 0x000fe40002000000 */
[----:B------:R-:W-:Y:S01]  /*0660*/  FSETP.GEU.AND P4, PT, R15, RZ, PT ;  /* 0x000000ff0f00720b */ /* 0x000fe20003f8e000 */
[----:B------:R-:W-:Y:S01]  /*0670*/  FFMA R19, R16, R19, 0.69314718246459960938 ;  /* 0x3f31721810137423 */ /* 0x000fe20000000013 */
[----:B------:R-:W-:Y:S02]  /*0680*/  IADD3 R18, PT, PT, R17, 0x7f000000, RZ ;  /* 0x7f00000011127810 */ /* 0x000fe40007ffe0ff */
[----:B-1----:R-:W-:Y:S01]  /*0690*/  LEA R20, R20, -R17, 0x17 ;  /* 0x8000001114147211 */ /* 0x002fe200078eb8ff */
[----:B------:R-:W-:Y:S01]  /*06a0*/  FFMA R19, R16, R19, 1 ;  /* 0x3f80000010137423 */ /* 0x000fe20000000013 */
[----:B------:R-:W-:-:S03]  /*06b0*/  FSEL R15, RZ, +INF , !P4 ;  /* 0x7f800000ff0f7808 */ /* 0x000fc60006000000 */
[----:B------:R-:W-:-:S04]  /*06c0*/  FMUL R19, R18, R19 ;  /* 0x0000001312137220 */ /* 0x000fc80000400000 */
[----:B------:R-:W-:Y:S01]  /*06d0*/  @!P5 FMUL R15, R20, R19 ;  /* 0x00000013140fd220 */ /* 0x000fe20000400000 */
[----:B------:R-:W-:-:S07]  /*06e0*/  @!P0 LOP3.LUT R15, R14, 0x7fffffff, RZ, 0xc0, !PT ;  /* 0x7fffffff0e0f8812 */ /* 0x000fce00078ec0ff */
.L_x_3:
[----:B------:R-:W-:Y:S05]  /*06f0*/  BSYNC.RECONVERGENT B1 ;  /* 0x0000000000017941 */ /* 0x000fea0003800200 */
.L_x_2:
[----:B------:R-:W-:Y:S01]  /*0700*/  BSSY.RECONVERGENT B1, `(.L_x_4) ;  /* 0x0000044000017945 */ /* 0x000fe20003800200 */
[----:B------:R-:W-:-:S03]  /*0710*/  MOV R14, 0x3f800000 ;  /* 0x3f800000000e7802 */ /* 0x000fc60000000f00 */
[----:B------:R-:W-:Y:S05]  /*0720*/  @!P3 BRA `(.L_x_5) ;  /* 0x000000040004b947 */ /* 0x000fea0003800000 */
[----:B------:R-:W-:-:S13]  /*0730*/  FSETP.NAN.AND P0, PT, |R13|, |R13|, PT ;  /* 0x4000000d0d00720b */ /* 0x000fda0003f08200 */
[----:B------:R-:W-:Y:S01]  /*0740*/  @P0 FADD R14, R13, 2 ;  /* 0x400000000d0e0421 */ /* 0x000fe20000000000 */
[----:B------:R-:W-:Y:S06]  /*0750*/  @P0 BRA `(.L_x_5) ;  /* 0x0000000000f80947 */ /* 0x000fec0003800000 */
[C---:B------:R-:W-:Y:S01]  /*0760*/  FMUL R14, |R13|.reuse, 16777216 ;  /* 0x4b8000000d0e7820 */ /* 0x040fe20000400200 */
[----:B------:R-:W-:-:S04]  /*0770*/  FSETP.GEU.AND P0, PT, |R13|, 1.175494350822287508e-38, PT ;  /* 0x008000000d00780b */ /* 0x000fc80003f0e200 */
[----:B------:R-:W-:Y:S02]  /*0780*/  FSEL R14, R14, |R13|, !P0 ;  /* 0x4000000d0e0e7208 */ /* 0x000fe40004000000 */
[----:B------:R-:W-:Y:S02]  /*0790*/  FSEL R19, RZ, -24, P0 ;  /* 0xc1c00000ff137808 */ /* 0x000fe40000000000 */
[----:B------:R-:W-:Y:S02]  /*07a0*/  IADD3 R16, PT, PT, R14, -0x3f3504f3, RZ ;  /* 0xc0cafb0d0e107810 */ /* 0x000fe40007ffe0ff */
[C---:B------:R-:W-:Y:S02]  /*07b0*/  FSETP.NEU.AND P0, PT, |R13|.reuse, +INF , PT ;  /* 0x7f8000000d00780b */ /* 0x040fe40003f0d200 */
[----:B------:R-:W-:Y:S02]  /*07c0*/  LOP3.LUT R17, R16, 0xff800000, RZ, 0xc0, !PT ;  /* 0xff80000010117812 */ /* 0x000fe400078ec0ff */
[----:B------:R-:W-:-:S02]  /*07d0*/  FSETP.NEU.AND P0, PT, R13, RZ, P0 ;  /* 0x000000ff0d00720b */ /* 0x000fc4000070d000 */
[----:B------:R-:W-:-:S05]  /*07e0*/  IADD3 R16, PT, PT, R14, -R17, RZ ;  /* 0x800000110e107210 */ /* 0x000fca0007ffe0ff */
[C---:B------:R-:W-:Y:S01]  /*07f0*/  FADD R14, R16.reuse, 1 ;  /* 0x3f800000100e7421 */ /* 0x040fe20000000000 */
[----:B------:R-:W-:Y:S01]  /*0800*/  FADD R22, R16, -1 ;  /* 0xbf80000010167421 */ /* 0x000fe20000000000 */
[----:B------:R-:W-:-:S03]  /*0810*/  I2FP.F32.S32 R16, R17 ;  /* 0x0000001100107245 */ /* 0x000fc60000201400 */
[----:B------:R-:W-:Y:S01]  /*0820*/  FADD R21, R22, R22 ;  /* 0x0000001616157221 */ /* 0x000fe20000000000 */
[----:B------:R-:W0:Y:S01]  /*0830*/  MUFU.RCP R14, R14 ;  /* 0x0000000e000e7308 */ /* 0x000e220000001000 */
[----:B------:R-:W-:Y:S01]  /*0840*/  FFMA R20, R16, 1.1920928955078125e-07, R19 ;  /* 0x3400000010147823 */ /* 0x000fe20000000013 */
[----:B------:R-:W-:Y:S01]  /*0850*/  @!P0 FADD R13, R13, R13 ;  /* 0x0000000d0d0d8221 */ /* 0x000fe20000000000 */
[----:B0-----:R-:W-:Y:S01]  /*0860*/  FMUL R17, R14, R21 ;  /* 0x000000150e117220 */ /* 0x001fe20000400000 */
[----:B------:R-:W-:-:S03]  /*0870*/  HFMA2 R21, -RZ, RZ, 0.771484375, 0.21533203125 ;  /* 0x3a2c32e4ff157431 */ /* 0x000fc600000001ff */
[----:B------:R-:W-:Y:S01]  /*0880*/  FADD R19, R22, -R17 ;  /* 0x8000001116137221 */ /* 0x000fe20000000000 */
[C---:B------:R-:W-:Y:S01]  /*0890*/  FMUL R18, R17.reuse, R17 ;  /* 0x0000001111127220 */ /* 0x040fe20000400000 */
[----:B------:R-:W-:Y:S02]  /*08a0*/  FFMA R16, R17, 1.4426950216293334961, R20 ;  /* 0x3fb8aa3b11107823 */ /* 0x000fe40000000014 */
[----:B------:R-:W-:Y:S02]  /*08b0*/  FADD R19, R19, R19 ;  /* 0x0000001313137221 */ /* 0x000fe40000000000 */
[----:B------:R-:W-:Y:S01]  /*08c0*/  FADD R20, R20, -R16 ;  /* 0x8000001014147221 */ /* 0x000fe20000000000 */
[----:B------:R-:W-:Y:S01]  /*08d0*/  FFMA R21, R18, R21, 0.0032181653659790754318 ;  /* 0x3b52e7db12157423 */ /* 0x000fe20000000015 */
[----:B------:R-:W-:Y:S02]  /*08e0*/  FFMA R19, R22, -R17, R19 ;  /* 0x8000001116137223 */ /* 0x000fe40000000013 */
[----:B------:R-:W-:Y:S01]  /*08f0*/  FFMA R20, R17, 1.4426950216293334961, R20 ;  /* 0x3fb8aa3b11147823 */ /* 0x000fe20000000014 */
[----:B------:R-:W-:Y:S01]  /*0900*/  FFMA R21, R18, R21, 0.018033718690276145935 ;  /* 0x3c93bb7312157423 */ /* 0x000fe20000000015 */
[----:B------:R-:W-:-:S03]  /*0910*/  FMUL R19, R14, R19 ;  /* 0x000000130e137220 */ /* 0x000fc60000400000 */
[----:B------:R-:W-:Y:S01]  /*0920*/  FFMA R21, R18, R21, 0.12022458761930465698 ;  /* 0x3df6384f12157423 */ /* 0x000fe20000000015 */
[----:B------:R-:W-:-:S03]  /*0930*/  FFMA R20, R19, 1.4426950216293334961, R20 ;  /* 0x3fb8aa3b13147823 */ /* 0x000fc60000000014 */
[----:B------:R-:W-:Y:S01]  /*0940*/  FMUL R18, R18, R21 ;  /* 0x0000001512127220 */ /* 0x000fe20000400000 */
[----:B------:R-:W-:-:S03]  /*0950*/  FFMA R20, R17, 1.9251366722983220825e-08, R20 ;  /* 0x32a55e3411147823 */ /* 0x000fc60000000014 */
[----:B------:R-:W-:-:S04]  /*0960*/  FMUL R14, R18, 3 ;  /* 0x40400000120e7820 */ /* 0x000fc80000400000 */
[----:B------:R-:W-:-:S04]  /*0970*/  FFMA R19, R19, R14, R20 ;  /* 0x0000000e13137223 */ /* 0x000fc80000000014 */
[----:B------:R-:W-:-:S04]  /*0980*/  FFMA R19, R17, R18, R19 ;  /* 0x0000001211137223 */ /* 0x000fc80000000013 */
[----:B------:R-:W-:-:S04]  /*0990*/  FADD R21, R16, R19 ;  /* 0x0000001310157221 */ /* 0x000fc80000000000 */
[----:B------:R-:W-:Y:S01]  /*09a0*/  FMUL R14, R21, 2 ;  /* 0x40000000150e7820 */ /* 0x000fe20000400000 */
[----:B------:R-:W-:-:S03]  /*09b0*/  FADD R16, -R16, R21 ;  /* 0x0000001510107221 */ /* 0x000fc60000000100 */
[----:B------:R-:W0:Y:S01]  /*09c0*/  FRND R17, R14 ;  /* 0x0000000e00117307 */ /* 0x000e220000201000 */
[----:B------:R-:W-:Y:S01]  /*09d0*/  FADD R16, R19, -R16 ;  /* 0x8000001013107221 */ /* 0x000fe20000000000 */
[----:B------:R-:W-:Y:S01]  /*09e0*/  FFMA R21, R21, 2, -R14 ;  /* 0x4000000015157823 */ /* 0x000fe2000000080e */
[----:B------:R-:W-:Y:S02]  /*09f0*/  MOV R19, 0x391fcb8e ;  /* 0x391fcb8e00137802 */ /* 0x000fe40000000f00 */
[----:B------:R-:W-:Y:S01]  /*0a00*/  FSETP.GT.AND P4, PT, |R14|, 152, PT ;  /* 0x431800000e00780b */ /* 0x000fe20003f84200 */
[----:B------:R-:W-:Y:S02]  /*0a10*/  FFMA R21, R16, 2, R21 ;  /* 0x4000000010157823 */ /* 0x000fe40000000015 */
[----:B------:R-:W1:Y:S01]  /*0a20*/  F2I.NTZ R18, R14 ;  /* 0x0000000e00127305 */ /* 0x000e620000203100 */
[----:B0-----:R-:W-:Y:S01]  /*0a30*/  FADD R16, R14, -R17 ;  /* 0x800000110e107221 */ /* 0x001fe20000000000 */
[----:B------:R-:W-:-:S03]  /*0a40*/  FSETP.GT.AND P3, PT, R17, RZ, PT ;  /* 0x000000ff1100720b */ /* 0x000fc60003f64000 */
[----:B------:R-:W-:Y:S01]  /*0a50*/  FADD R16, R16, R21 ;  /* 0x0000001510107221 */ /* 0x000fe20000000000 */
[----:B------:R-:W-:Y:S02]  /*0a60*/  SEL R17, RZ, 0x83000000, P3 ;  /* 0x83000000ff117807 */ /* 0x000fe40001800000 */
[----:B------:R-:W-:Y:S01]  /*0a70*/  FSETP.GEU.AND P3, PT, R14, RZ, PT ;  /* 0x000000ff0e00720b */ /* 0x000fe20003f6e000 */
[----:B------:R-:W-:Y:S01]  /*0a80*/  FFMA R19, R16, R19, 0.0013391353422775864601 ;  /* 0x3aaf85ed10137423 */ /* 0x000fe20000000013 */
[----:B-1----:R-:W-:Y:S02]  /*0a90*/  LEA R18, R18, -R17, 0x17 ;  /* 0x8000001112127211 */ /* 0x002fe400078eb8ff */
[----:B------:R-:W-:Y:S01]  /*0aa0*/  FSEL R14, RZ, +INF , !P3 ;  /* 0x7f800000ff0e7808 */ /* 0x000fe20005800000 */
[----:B------:R-:W-:-:S04]  /*0ab0*/  FFMA R19, R16, R19, 0.0096188392490148544312 ;  /* 0x3c1d985610137423 */ /* 0x000fc80000000013 */
[----:B------:R-:W-:-:S04]  /*0ac0*/  FFMA R19, R16, R19, 0.055503588169813156128 ;  /* 0x3d6357bb10137423 */ /* 0x000fc80000000013 */
[----:B------:R-:W-:-:S04]  /*0ad0*/  FFMA R19, R16, R19, 0.24022644758224487305 ;  /* 0x3e75fdec10137423 */ /* 0x000fc80000000013 */
[----:B------:R-:W-:Y:S01]  /*0ae0*/  FFMA R21, R16, R19, 0.69314718246459960938 ;  /* 0x3f31721810157423 */ /* 0x000fe20000000013 */
[----:B------:R-:W-:-:S03]  /*0af0*/  IADD3 R19, PT, PT, R17, 0x7f000000, RZ ;  /* 0x7f00000011137810 */ /* 0x000fc60007ffe0ff */
[----:B------:R-:W-:-:S04]  /*0b00*/  FFMA R16, R16, R21, 1 ;  /* 0x3f80000010107423 */ /* 0x000fc80000000015 */
[----:B------:R-:W-:-:S04]  /*0b10*/  FMUL R19, R19, R16 ;  /* 0x0000001013137220 */ /* 0x000fc80000400000 */
[----:B------:R-:W-:Y:S01]  /*0b20*/  @!P4 FMUL R14, R18, R19 ;  /* 0x00000013120ec220 */ /* 0x000fe20000400000 */
[----:B------:R-:W-:-:S07]  /*0b30*/  @!P0 LOP3.LUT R14, R13, 0x7fffffff, RZ, 0xc0, !PT ;  /* 0x7fffffff0d0e8812 */ /* 0x000fce00078ec0ff */
.L_x_5:
[----:B------:R-:W-:Y:S05]  /*0b40*/  BSYNC.RECONVERGENT B1 ;  /* 0x0000000000017941 */ /* 0x000fea0003800200 */
.L_x_4:
[----:B------:R-:W-:Y:S01]  /*0b50*/  FADD R15, R14, R15 ;  /* 0x0000000f0e0f7221 */ /* 0x000fe20000000000 */
[----:B------:R-:W-:Y:S01]  /*0b60*/  BSSY.RECONVERGENT B1, `(.L_x_6) ;  /* 0x0000044000017945 */ /* 0x000fe20003800200 */
[----:B------:R-:W-:-:S03]  /*0b70*/  HFMA2 R14, -RZ, RZ, 1.875, 0 ;  /* 0x3f800000ff0e7431 */ /* 0x000fc600000001ff */
[----:B------:R-:W-:Y:S05]  /*0b80*/  @!P2 BRA `(.L_x_7) ;  /* 0x000000040004a947 */ /* 0x000fea0003800000 */
        /* <DEDUP_REMOVED lines=22> */
[CC--:B------:R-:W-:Y:S01]  /*0cf0*/  FMUL R17, R13.reuse, R13.reuse ;  /* 0x0000000d0d117220 */ /* 0x0c0fe20000400000 */
[----:B------:R-:W-:Y:S02]  /*0d00*/  FFMA R14, R13, 1.4426950216293334961, R18 ;  /* 0x3fb8aa3b0d0e7823 */ /* 0x000fe40000000012 */
[----:B------:R-:W-:Y:S01]  /*0d10*/  FADD R19, R19, R19 ;  /* 0x0000001313137221 */ /* 0x000fe20000000000 */
[C---:B------:R-:W-:Y:S01]  /*0d20*/  FFMA R22, R17.reuse, R22, 0.0032181653659790754318 ;  /* 0x3b52e7db11167423 */ /* 0x040fe20000000016 */
[----:B------:R-:W-:Y:S02]  /*0d30*/  FADD R18, R18, -R14 ;  /* 0x8000000e12127221 */ /* 0x000fe40000000000 */
[----:B------:R-:W-:Y:S01]  /*0d40*/  FFMA R19, R20, -R13, R19 ;  /* 0x8000000d14137223 */ /* 0x000fe20000000013 */
[----:B------:R-:W-:Y:S01]  /*0d50*/  FFMA R22, R17, R22, 0.018033718690276145935 ;  /* 0x3c93bb7311167423 */ /* 0x000fe20000000016 */
[----:B------:R-:W-:-:S02]  /*0d60*/  FFMA R18, R13, 1.4426950216293334961, R18 ;  /* 0x3fb8aa3b0d127823 */ /* 0x000fc40000000012 */
[----:B------:R-:W-:Y:S01]  /*0d70*/  FMUL R19, R16, R19 ;  /* 0x0000001310137220 */ /* 0x000fe20000400000 */
[----:B------:R-:W-:-:S03]  /*0d80*/  FFMA R22, R17, R22, 0.12022458761930465698 ;  /* 0x3df6384f11167423 */ /* 0x000fc60000000016 */
[----:B------:R-:W-:Y:S01]  /*0d90*/  FFMA R18, R19, 1.4426950216293334961, R18 ;  /* 0x3fb8aa3b13127823 */ /* 0x000fe20000000012 */
[----:B------:R-:W-:Y:S01]  /*0da0*/  FMUL R22, R17, R22 ;  /* 0x0000001611167220 */ /* 0x000fe20000400000 */
[----:B------:R-:W-:Y:S02]  /*0db0*/  HFMA2 R17, -RZ, RZ, 0.64013671875, -15.109375 ;  /* 0x391fcb8eff117431 */ /* 0x000fe400000001ff */
[----:B------:R-:W-:Y:S01]  /*0dc0*/  FFMA R18, R13, 1.9251366722983220825e-08, R18 ;  /* 0x32a55e340d127823 */ /* 0x000fe20000000012 */
        /* <DEDUP_REMOVED lines=10> */
[----:B------:R-:W-:Y:S01]  /*0e70*/  FFMA R19, R19, 2, R16 ;  /* 0x4000000013137823 */ /* 0x000fe20000000010 */
[----:B0-----:R-:W-:Y:S01]  /*0e80*/  FADD R14, R13, -R18 ;  /* 0x800000120d0e7221 */ /* 0x001fe20000000000 */
[----:B------:R-:W-:-:S03]  /*0e90*/  FSETP.GT.AND P2, PT, R18, RZ, PT ;  /* 0x000000ff1200720b */ /* 0x000fc60003f44000 */
[----:B------:R-:W-:Y:S01]  /*0ea0*/  FADD R14, R14, R19 ;  /* 0x000000130e0e7221 */ /* 0x000fe20000000000 */
[----:B------:R-:W-:Y:S02]  /*0eb0*/  SEL R16, RZ, 0x83000000, P2 ;  /* 0x83000000ff107807 */ /* 0x000fe40001000000 */
[----:B------:R-:W-:Y:S01]  /*0ec0*/  FSETP.GEU.AND P2, PT, R13, RZ, PT ;  /* 0x000000ff0d00720b */ /* 0x000fe20003f4e000 */
[----:B------:R-:W-:Y:S01]  /*0ed0*/  FFMA R17, R14, R17, 0.0013391353422775864601 ;  /* 0x3aaf85ed0e117423 */ /* 0x000fe20000000011 */
[----:B------:R-:W-:-:S03]  /*0ee0*/  IADD3 R18, PT, PT, R16, 0x7f000000, RZ ;  /* 0x7f00000010127810 */ /* 0x000fc60007ffe0ff */
[C---:B------:R-:W-:Y:S02]  /*0ef0*/  FFMA R19, R14.reuse, R17, 0.0096188392490148544312 ;  /* 0x3c1d98560e137423 */ /* 0x040fe40000000011 */
[----:B------:R-:W0:Y:S02]  /*0f00*/  F2I.NTZ R17, R13 ;  /* 0x0000000d00117305 */ /* 0x000e240000203100 */
[----:B------:R-:W-:-:S04]  /*0f10*/  FFMA R19, R14, R19, 0.055503588169813156128 ;  /* 0x3d6357bb0e137423 */ /* 0x000fc80000000013 */
[----:B------:R-:W-:-:S04]  /*0f20*/  FFMA R19, R14, R19, 0.24022644758224487305 ;  /* 0x3e75fdec0e137423 */ /* 0x000fc80000000013 */
[----:B------:R-:W-:-:S04]  /*0f30*/  FFMA R19, R14, R19, 0.69314718246459960938 ;  /* 0x3f3172180e137423 */ /* 0x000fc80000000013 */
[----:B------:R-:W-:Y:S01]  /*0f40*/  FFMA R19, R14, R19, 1 ;  /* 0x3f8000000e137423 */ /* 0x000fe20000000013 */
[----:B0-----:R-:W-:Y:S02]  /*0f50*/  LEA R17, R17, -R16, 0x17 ;  /* 0x8000001011117211 */ /* 0x001fe400078eb8ff */
[----:B------:R-:W-:Y:S01]  /*0f60*/  FSEL R14, RZ, +INF , !P2 ;  /* 0x7f800000ff0e7808 */ /* 0x000fe20005000000 */
[----:B------:R-:W-:-:S04]  /*0f70*/  FMUL R18, R18, R19 ;  /* 0x0000001312127220 */ /* 0x000fc80000400000 */
[----:B------:R-:W-:Y:S01]  /*0f80*/  @!P3 FMUL R14, R17, R18 ;  /* 0x00000012110eb220 */ /* 0x000fe20000400000 */
[----:B------:R-:W-:-:S07]  /*0f90*/  @!P0 LOP3.LUT R14, R12, 0x7fffffff, RZ, 0xc0, !PT ;  /* 0x7fffffff0c0e8812 */ /* 0x000fce00078ec0ff */
.L_x_7:
[----:B------:R-:W-:Y:S05]  /*0fa0*/  BSYNC.RECONVERGENT B1 ;  /* 0x0000000000017941 */ /* 0x000fea0003800200 */
.L_x_6:
[----:B------:R-:W-:Y:S01]  /*0fb0*/  FADD R15, R15, R14 ;  /* 0x0000000e0f0f7221 */ /* 0x000fe20000000000 */
[----:B------:R-:W-:-:S04]  /*0fc0*/  IADD3 R6, P2, PT, R6, 0xc, RZ ;  /* 0x0000000c06067810 */ /* 0x000fc80007f5e0ff */
[----:B------:R-:W-:Y:S02]  /*0fd0*/  FSETP.GEU.AND P0, PT, R15, R0, PT ;  /* 0x000000000f00720b */ /* 0x000fe40003f0e000 */
[----:B------:R-:W-:-:S11]  /*0fe0*/  IADD3.X R7, PT, PT, RZ, R7, RZ, P2, !PT ;  /* 0x00000007ff077210 */ /* 0x000fd600017fe4ff */
[----:B------:R0:W-:Y:S01]  /*0ff0*/  @!P0 STG.E desc[UR6][R4.64], R11 ;  /* 0x0000000b04008986 */ /* 0x0001e2000c101906 */
[----:B------:R-:W-:Y:S02]  /*1000*/  @!P0 MOV R0, R15 ;  /* 0x0000000f00008202 */ /* 0x000fe40000000f00 */
[----:B0-----:R-:W-:Y:S01]  /*1010*/  IADD3 R11, PT, PT, R11, 0x1, RZ ;  /* 0x000000010b0b7810 */ /* 0x001fe20007ffe0ff */
[----:B------:R-:W-:Y:S06]  /*1020*/  @P1 BRA `(.L_x_8) ;  /* 0xfffffff000681947 */ /* 0x000fec000383ffff */
.L_x_1:
[----:B0-----:R-:W-:Y:S05]  /*1030*/  BSYNC.RECONVERGENT B0 ;  /* 0x0000000000007941 */ /* 0x001fea0003800200 */
.L_x_0:
[----:B------:R-:W0:Y:S01]  /*1040*/  LDCU UR4, c[0x0][0x390] ;  /* 0x00007200ff0477ac */ /* 0x000e220008000800 */
[----:B------:R-:W1:Y:S01]  /*1050*/  LDC.64 R2, c[0x0][0x388] ;  /* 0x0000e200ff027b82 */ /* 0x000e620000000a00 */
[----:B------:R-:W-:Y:S01]  /*1060*/  BSSY.RECONVERGENT B1, `(.L_x_9) ;  /* 0x00000f4000017945 */ /* 0x000fe20003800200 */
[----:B0-----:R-:W-:Y:S01]  /*1070*/  ISETP.GE.AND P0, PT, R8, UR4, PT ;  /* 0x0000000408007c0c */ /* 0x001fe2000bf06270 */
[----:B-1----:R-:W-:-:S12]  /*1080*/  IMAD.WIDE R2, R9, 0x4, R2 ;  /* 0x0000000409027825 */ /* 0x002fd800078e0202 */
[----:B------:R-:W-:Y:S05]  /*1090*/  @P0 BRA `(.L_x_10) ;  /* 0x0000000c00c00947 */ /* 0x000fea0003800000 */
[----:B------:R-:W-:Y:S01]  /*10a0*/  ISETP.NE.AND P0, PT, R9, R8, PT ;  /* 0x000000080900720c */ /* 0x000fe20003f05270 */
[----:B------:R-:W-:-:S12]  /*10b0*/  BSSY.RECONVERGENT B0, `(.L_x_11) ;  /* 0x00000ed000007945 */ /* 0x000fd80003800200 */
[----:B------:R-:W-:Y:S05]  /*10c0*/  @!P0 BRA `(.L_x_12) ;  /* 0x0000000c00ac8947 */ /* 0x000fea0003800000 */
[----:B------:R-:W0:Y:S01]  /*10d0*/  LDC.64 R6, c[0x0][0x380] ;  /* 0x0000e000ff067b82 */ /* 0x000e220000000a00 */
[----:B------:R-:W-:Y:S02]  /*10e0*/  LEA R5, R9, R9, 0x1 ;  /* 0x0000000909057211 */ /* 0x000fe400078e08ff */
[----:B------:R-:W-:-:S03]  /*10f0*/  LEA R11, R8, R8, 0x1 ;  /* 0x00000008080b7211 */ /* 0x000fc600078e08ff */
[----:B0-----:R-:W-:-:S04]  /*1100*/  IMAD.WIDE R4, R5, 0x4, R6 ;  /* 0x0000000405047825 */ /* 0x001fc800078e0206 */
[----:B------:R-:W-:Y:S01]  /*1110*/  IMAD.WIDE.U32 R6, R11, 0x4, R6 ;  /* 0x000000040b067825 */ /* 0x000fe200078e0006 */
[----:B------:R-:W2:Y:S04]  /*1120*/  LDG.E R10, desc[UR6][R4.64] ;  /* 0x00000006040a7981 */ /* 0x000ea8000c1e1900 */
[----:B------:R-:W2:Y:S01]  /*1130*/  LDG.E R11, desc[UR6][R6.64] ;  /* 0x00000006060b7981 */ /* 0x000ea2000c1e1900 */
[----:B------:R-:W-:Y:S01]  /*1140*/  BSSY.RECONVERGENT B2, `(.L_x_13) ;  /* 0x0000048000027945 */ /* 0x000fe20003800200 */
[----:B--2---:R-:W-:Y:S01]  /*1150*/  FADD R10, R10, -R11 ;  /* 0x8000000b0a0a7221 */ /* 0x004fe20000000000 */
[----:B------:R-:W-:-:S04]  /*1160*/  HFMA2 R11, -RZ, RZ, 1.875, 0 ;  /* 0x3f800000ff0b7431 */ /* 0x000fc800000001ff */
[----:B------:R-:W-:-:S13]  /*1170*/  FSETP.NEU.AND P0, PT, R10, 1, PT ;  /* 0x3f8000000a00780b */ /* 0x000fda0003f0d000 */
[----:B------:R-:W-:Y:S05]  /*1180*/  @!P0 BRA `(.L_x_14) ;  /* 0x00000004000c8947 */ /* 0x000fea0003800000 */
[----:B------:R-:W-:-:S13]  /*1190*/  FSETP.NAN.AND P0, PT, |R10|, |R10|, PT ;  /* 0x4000000a0a00720b */ /* 0x000fda0003f08200 */
[----:B------:R-:W-:Y:S05]  /*11a0*/  @P0 BRA `(.L_x_15) ;  /* 0x0000000400000947 */ /* 0x000fea0003800000 */
[C---:B------:R-:W-:Y:S01]  /*11b0*/  FMUL R11, |R10|.reuse, 16777216 ;  /* 0x4b8000000a0b7820 */ /* 0x040fe20000400200 */
[C---:B------:R-:W-:Y:S02]  /*11c0*/  FSETP.GEU.AND P0, PT, |R10|.reuse, 1.175494350822287508e-38, PT ;  /* 0x008000000a00780b */ /* 0x040fe40003f0e200 */
[----:B------:R-:W-:Y:S02]  /*11d0*/  MOV R18, 0x3a2c32e4 ;  /* 0x3a2c32e400127802 */ /* 0x000fe40000000f00 */
[----:B------:R-:W-:Y:S02]  /*11e0*/  FSEL R11, R11, |R10|, !P0 ;  /* 0x4000000a0b0b7208 */ /* 0x000fe40004000000 */
[----:B------:R-:W-:Y:S02]  /*11f0*/  FSEL R13, RZ, -24, P0 ;  /* 0xc1c00000ff0d7808 */ /* 0x000fe40000000000 */
[----:B------:R-:W-:Y:S02]  /*1200*/  IADD3 R12, PT, PT, R11, -0x3f3504f3, RZ ;  /* 0xc0cafb0d0b0c7810 */ /* 0x000fe40007ffe0ff */
[----:B------:R-:W-:-:S02]  /*1210*/  FSETP.NEU.AND P3, PT, R10, RZ, PT ;  /* 0x000000ff0a00720b */ /* 0x000fc40003f6d000 */
[----:B------:R-:W-:-:S04]  /*1220*/  LOP3.LUT R12, R12, 0xff800000, RZ, 0xc0, !PT ;  /* 0xff8000000c0c7812 */ /* 0x000fc800078ec0ff */
[-C--:B------:R-:W-:Y:S02]  /*1230*/  IADD3 R11, PT, PT, R11, -R12.reuse, RZ ;  /* 0x8000000c0b0b7210 */ /* 0x080fe40007ffe0ff */
[----:B------:R-:W-:-:S03]  /*1240*/  I2FP.F32.S32 R12, R12 ;  /* 0x0000000c000c7245 */ /* 0x000fc60000201400 */
[C---:B------:R-:W-:Y:S01]  /*1250*/  FADD R15, R11.reuse, 1 ;  /* 0x3f8000000b0f7421 */ /* 0x040fe20000000000 */
[----:B------:R-:W-:-:S04]  /*1260*/  FADD R16, R11, -1 ;  /* 0xbf8000000b107421 */ /* 0x000fc80000000000 */
[----:B------:R-:W-:Y:S01]  /*1270*/  FADD R14, R16, R16 ;  /* 0x00000010100e7221 */ /* 0x000fe20000000000 */
[----:B------:R-:W0:Y:S03]  /*1280*/  MUFU.RCP R15, R15 ;  /* 0x0000000f000f7308 */ /* 0x000e260000001000 */
[----:B0-----:R-:W-:Y:S01]  /*1290*/  FMUL R11, R15, R14 ;  /* 0x0000000e0f0b7220 */ /* 0x001fe20000400000 */
[----:B------:R-:W-:-:S03]  /*12a0*/  FFMA R14, R12, 1.1920928955078125e-07, R13 ;  /* 0x340000000c0e7823 */ /* 0x000fc6000000000d */
        /* <DEDUP_REMOVED lines=24> */
[C---:B------:R-:W-:Y:S02]  /*1430*/  FSETP.GT.AND P1, PT, |R14|.reuse, 152, PT ;  /* 0x431800000e00780b */ /* 0x040fe40003f24200 */
[----:B------:R-:W-:Y:S01]  /*1440*/  FSETP.GEU.AND P2, PT, R14, RZ, PT ;  /* 0x000000ff0e00720b */ /* 0x000fe20003f4e000 */
        /* <DEDUP_REMOVED lines=10> */
[----:B------:R-:W-:Y:S01]  /*14f0*/  FSETP.NEU.AND P0, PT, |R10|, +INF , PT ;  /* 0x7f8000000a00780b */ /* 0x000fe20003f0d200 */
[----:B------:R-:W-:Y:S01]  /*1500*/  FFMA R16, R11, R16, 0.69314718246459960938 ;  /* 0x3f3172180b107423 */ /* 0x000fe20000000010 */
[----:B-1----:R-:W-:Y:S02]  /*1510*/  LEA R13, R13, -R12, 0x17 ;  /* 0x8000000c0d0d7211 */ /* 0x002fe400078eb8ff */
[----:B------:R-:W-:Y:S01]  /*1520*/  IADD3 R12, PT, PT, R12, 0x7f000000, RZ ;  /* 0x7f0000000c0c7810 */ /* 0x000fe20007ffe0ff */
[----:B------:R-:W-:Y:S01]  /*1530*/  FFMA R15, R11, R16, 1 ;  /* 0x3f8000000b0f7423 */ /* 0x000fe20000000010 */
[----:B------:R-:W-:-:S03]  /*1540*/  FSEL R11, RZ, +INF , !P2 ;  /* 0x7f800000ff0b7808 */ /* 0x000fc60005000000 */
[----:B------:R-:W-:-:S04]  /*1550*/  FMUL R12, R12, R15 ;  /* 0x0000000f0c0c7220 */ /* 0x000fc80000400000 */
[----:B------:R-:W-:Y:S01]  /*1560*/  @!P1 FMUL R11, R13, R12 ;  /* 0x0000000c0d0b9220 */ /* 0x000fe20000400000 */
[----:B------:R-:W-:Y:S06]  /*1570*/  @P0 BRA P3, `(.L_x_14) ;  /* 0x0000000000100947 */ /* 0x000fec0001800000 */
[----:B------:R-:W-:-:S05]  /*1580*/  FADD R10, R10, R10 ;  /* 0x0000000a0a0a7221 */ /* 0x000fca0000000000 */
[----:B------:R-:W-:Y:S01]  /*1590*/  LOP3.LUT R11, R10, 0x7fffffff, RZ, 0xc0, !PT ;  /* 0x7fffffff0a0b7812 */ /* 0x000fe200078ec0ff */
[----:B------:R-:W-:Y:S06]  /*15a0*/  BRA `(.L_x_14) ;  /* 0x0000000000047947 */ /* 0x000fec0003800000 */
.L_x_15:
[----:B------:R-:W-:-:S07]  /*15b0*/  FADD R11, R10, 2 ;  /* 0x400000000a0b7421 */ /* 0x000fce0000000000 */
.L_x_14:
[----:B------:R-:W-:Y:S05]  /*15c0*/  BSYNC.RECONVERGENT B2 ;  /* 0x0000000000027941 */ /* 0x000fea0003800200 */
.L_x_13:
[----:B------:R-:W2:Y:S04]  /*15d0*/  LDG.E R10, desc[UR6][R4.64+0x4] ;  /* 0x00000406040a7981 */ /* 0x000ea8000c1e1900 */
[----:B------:R-:W2:Y:S01]  /*15e0*/  LDG.E R13, desc[UR6][R6.64+0x4] ;  /* 0x00000406060d7981 */ /* 0x000ea2000c1e1900 */
[----:B------:R-:W-:Y:S01]  /*15f0*/  BSSY.RECONVERGENT B2, `(.L_x_16) ;  /* 0x0000048000027945 */ /* 0x000fe20003800200 */
[----:B------:R-:W-:Y:S01]  /*1600*/  MOV R12, 0x3f800000 ;  /* 0x3f800000000c7802 */ /* 0x000fe20000000f00 */
[----:B--2---:R-:W-:-:S05]  /*1610*/  FADD R10, R10, -R13 ;  /* 0x8000000d0a0a7221 */ /* 0x004fca0000000000 */
[----:B------:R-:W-:-:S13]  /*1620*/  FSETP.NEU.AND P0, PT, R10, 1, PT ;  /* 0x3f8000000a00780b */ /* 0x000fda0003f0d000 */
[----:B------:R-:W-:Y:S05]  /*1630*/  @!P0 BRA `(.L_x_17) ;  /* 0x00000004000c8947 */ /* 0x000fea0003800000 */
[----:B------:R-:W-:-:S13]  /*1640*/  FSETP.NAN.AND P0, PT, |R10|, |R10|, PT ;  /* 0x4000000a0a00720b */ /* 0x000fda0003f08200 */
[----:B------:R-:W-:Y:S05]  /*1650*/  @P0 BRA `(.L_x_18) ;  /* 0x0000000400000947 */ /* 0x000fea0003800000 */
[C---:B------:R-:W-:Y:S01]  /*1660*/  FMUL R13, |R10|.reuse, 16777216 ;  /* 0x4b8000000a0d7820 */ /* 0x040fe20000400200 */
[C---:B------:R-:W-:Y:S01]  /*1670*/  FSETP.GEU.AND P0, PT, |R10|.reuse, 1.175494350822287508e-38, PT ;  /* 0x008000000a00780b */ /* 0x040fe20003f0e200 */
[----:B------:R-:W-:Y:S01]  /*1680*/  HFMA2 R19, -RZ, RZ, 0.771484375, 0.21533203125 ;  /* 0x3a2c32e4ff137431 */ /* 0x000fe200000001ff */
[----:B------:R-:W-:Y:S02]  /*1690*/  FSETP.NEU.AND P3, PT, R10, RZ, PT ;  /* 0x000000ff0a00720b */ /* 0x000fe40003f6d000 */
[----:B------:R-:W-:Y:S02]  /*16a0*/  FSEL R13, R13, |R10|, !P0 ;  /* 0x4000000a0d0d7208 */ /* 0x000fe40004000000 */
[----:B------:R-:W-:Y:S02]  /*16b0*/  FSEL R16, RZ, -24, P0 ;  /* 0xc1c00000ff107808 */ /* 0x000fe40000000000 */
[----:B------:R-:W-:-:S04]  /*16c0*/  IADD3 R12, PT, PT, R13, -0x3f3504f3, RZ ;  /* 0xc0cafb0d0d0c7810 */ /* 0x000fc80007ffe0ff */
[----:B------:R-:W-:-:S04]  /*16d0*/  LOP3.LUT R12, R12, 0xff800000, RZ, 0xc0, !PT ;  /* 0xff8000000c0c7812 */ /* 0x000fc800078ec0ff */
[----:B------:R-:W-:-:S05]  /*16e0*/  IADD3 R13, PT, PT, R13, -R12, RZ ;  /* 0x8000000c0d0d7210 */ /* 0x000fca0007ffe0ff */
[C---:B------:R-:W-:Y:S01]  /*16f0*/  FADD R14, R13.reuse, 1 ;  /* 0x3f8000000d0e7421 */ /* 0x040fe20000000000 */
[----:B------:R-:W-:Y:S01]  /*1700*/  FADD R17, R13, -1 ;  /* 0xbf8000000d117421 */ /* 0x000fe20000000000 */
[----:B------:R-:W-:-:S03]  /*1710*/  I2FP.F32.S32 R13, R12 ;  /* 0x0000000c000d7245 */ /* 0x000fc60000201400 */
        /* <DEDUP_REMOVED lines=20> */
[----:B------:R-:W-:-:S03]  /*1860*/  MOV R16, 0x391fcb8e ;  /* 0x391fcb8e00107802 */ /* 0x000fc60000000f00 */
        /* <DEDUP_REMOVED lines=10> */
[----:B------:R1:W2:Y:S01]  /*1910*/  F2I.NTZ R15, R12 ;  /* 0x0000000c000f7305 */ /* 0x0002a20000203100 */
[----:B0-----:R-:W-:Y:S01]  /*1920*/  FADD R13, R12, -R17 ;  /* 0x800000110c0d7221 */ /* 0x001fe20000000000 */
[----:B------:R-:W-:-:S02]  /*1930*/  FSETP.GT.AND P0, PT, R17, RZ, PT ;  /* 0x000000ff1100720b */ /* 0x000fc40003f04000 */
[----:B-1----:R-:W-:Y:S01]  /*1940*/  FSEL R12, RZ, +INF , !P2 ;  /* 0x7f800000ff0c7808 */ /* 0x002fe20005000000 */
        /* <DEDUP_REMOVED lines=8> */
[----:B--2---:R-:W-:Y:S02]  /*19d0*/  LEA R15, R15, -R14, 0x17 ;  /* 0x8000000e0f0f7211 */ /* 0x004fe400078eb8ff */
[----:B------:R-:W-:Y:S01]  /*19e0*/  IADD3 R14, PT, PT, R14, 0x7f000000, RZ ;  /* 0x7f0000000e0e7810 */ /* 0x000fe20007ffe0ff */
[----:B------:R-:W-:-:S04]  /*19f0*/  FFMA R13, R13, R16, 1 ;  /* 0x3f8000000d0d7423 */ /* 0x000fc80000000010 */
[----:B------:R-:W-:-:S04]  /*1a00*/  FMUL R14, R14, R13 ;  /* 0x0000000d0e0e7220 */ /* 0x000fc80000400000 */
[----:B------:R-:W-:Y:S01]  /*1a10*/  @!P1 FMUL R12, R15, R14 ;  /* 0x0000000e0f0c9220 */ /* 0x000fe20000400000 */
[----:B------:R-:W-:Y:S06]  /*1a20*/  @P0 BRA P3, `(.L_x_17) ;  /* 0x0000000000100947 */ /* 0x000fec0001800000 */
[----:B------:R-:W-:-:S05]  /*1a30*/  FADD R10, R10, R10 ;  /* 0x0000000a0a0a7221 */ /* 0x000fca0000000000 */
[----:B------:R-:W-:Y:S01]  /*1a40*/  LOP3.LUT R12, R10, 0x7fffffff, RZ, 0xc0, !PT ;  /* 0x7fffffff0a0c7812 */ /* 0x000fe200078ec0ff */
[----:B------:R-:W-:Y:S06]  /*1a50*/  BRA `(.L_x_17) ;  /* 0x0000000000047947 */ /* 0x000fec0003800000 */
.L_x_18:
[----:B------:R-:W-:-:S07]  /*1a60*/  FADD R12, R10, 2 ;  /* 0x400000000a0c7421 */ /* 0x000fce0000000000 */
.L_x_17:
[----:B------:R-:W-:Y:S05]  /*1a70*/  BSYNC.RECONVERGENT B2 ;  /* 0x0000000000027941 */ /* 0x000fea0003800200 */
.L_x_16:
[----:B------:R-:W2:Y:S04]  /*1a80*/  LDG.E R10, desc[UR6][R4.64+0x8] ;  /* 0x00000806040a7981 */ /* 0x000ea8000c1e1900 */
[----:B------:R-:W2:Y:S01]  /*1a90*/  LDG.E R7, desc[UR6][R6.64+0x8] ;  /* 0x0000080606077981 */ /* 0x000ea2000c1e1900 */
[----:B------:R-:W-:Y:S01]  /*1aa0*/  FADD R11, R12, R11 ;  /* 0x0000000b0c0b7221 */ /* 0x000fe20000000000 */
[----:B------:R-:W-:Y:S01]  /*1ab0*/  BSSY.RECONVERGENT B2, `(.L_x_19) ;  /* 0x0000048000027945 */ /* 0x000fe20003800200 */
[----:B------:R-:W-:Y:S02]  /*1ac0*/  HFMA2 R12, -RZ, RZ, 1.875, 0 ;  /* 0x3f800000ff0c7431 */ /* 0x000fe400000001ff */
[----:B--2---:R-:W-:-:S05]  /*1ad0*/  FADD R10, R10, -R7 ;  /* 0x800000070a0a7221 */ /* 0x004fca0000000000 */
        /* <DEDUP_REMOVED lines=43> */
[----:B------:R-:W-:Y:S01]  /*1d90*/  HFMA2 R7, -RZ, RZ, 0.64013671875, -15.109375 ;  /* 0x391fcb8eff077431 */ /* 0x000fe200000001ff */
[----:B------:R-:W-:Y:S02]  /*1da0*/  FSETP.GT.AND P1, PT, |R6|, 152, PT ;  /* 0x431800000600780b */ /* 0x000fe40003f24200 */
[----:B------:R-:W-:Y:S01]  /*1db0*/  FFMA R5, R4, 2, R5 ;  /* 0x4000000004057823 */ /* 0x000fe20000000005 */
[C---:B------:R-:W-:Y:S01]  /*1dc0*/  FSETP.GEU.AND P2, PT, R6.reuse, RZ, PT ;  /* 0x000000ff0600720b */ /* 0x040fe20003f4e000 */
[----:B------:R-:W1:Y:S01]  /*1dd0*/  F2I.NTZ R12, R6 ;  /* 0x00000006000c7305 */ /* 0x000e620000203100 */
[----:B0-----:R-:W-:Y:S01]  /*1de0*/  FADD R4, R6, -R13 ;  /* 0x8000000d06047221 */ /* 0x001fe20000000000 */
[----:B------:R-:W-:-:S03]  /*1df0*/  FSETP.GT.AND P0, PT, R13, RZ, PT ;  /* 0x000000ff0d00720b */ /* 0x000fc60003f04000 */
[----:B------:R-:W-:-:S04]  /*1e00*/  FADD R4, R4, R5 ;  /* 0x0000000504047221 */ /* 0x000fc80000000000 */
[----:B------:R-:W-:-:S04]  /*1e10*/  FFMA R5, R4, R7, 0.0013391353422775864601 ;  /* 0x3aaf85ed04057423 */ /* 0x000fc80000000007 */
[----:B------:R-:W-:-:S04]  /*1e20*/  FFMA R5, R4, R5, 0.0096188392490148544312 ;  /* 0x3c1d985604057423 */ /* 0x000fc80000000005 */
[----:B------:R-:W-:-:S04]  /*1e30*/  FFMA R5, R4, R5, 0.055503588169813156128 ;  /* 0x3d6357bb04057423 */ /* 0x000fc80000000005 */
[----:B------:R-:W-:Y:S01]  /*1e40*/  FFMA R7, R4, R5, 0.24022644758224487305 ;  /* 0x3e75fdec04077423 */ /* 0x000fe20000000005 */
        /* <DEDUP_REMOVED lines=13> */
.L_x_21:
[----:B------:R-:W-:-:S07]  /*1f20*/  FADD R12, R10, 2 ;  /* 0x400000000a0c7421 */ /* 0x000fce0000000000 */
.L_x_20:
[----:B------:R-:W-:Y:S05]  /*1f30*/  BSYNC.RECONVERGENT B2 ;  /* 0x0000000000027941 */ /* 0x000fea0003800200 */
.L_x_19:
[----:B------:R-:W-:-:S05]  /*1f40*/  FADD R11, R11, R12 ;  /* 0x0000000c0b0b7221 */ /* 0x000fca0000000000 */
[----:B------:R-:W-:-:S13]  /*1f50*/  FSETP.GEU.AND P0, PT, R11, R0, PT ;  /* 0x000000000b00720b */ /* 0x000fda0003f0e000 */
[----:B------:R0:W-:Y:S01]  /*1f60*/  @!P0 STG.E desc[UR6][R2.64], R8 ;  /* 0x0000000802008986 */ /* 0x0001e2000c101906 */
[----:B------:R-:W-:-:S07]  /*1f70*/  @!P0 MOV R0, R11 ;  /* 0x0000000b00008202 */ /* 0x000fce0000000f00 */
.L_x_12:
[----:B------:R-:W-:Y:S05]  /*1f80*/  BSYNC.RECONVERGENT B0 ;  /* 0x0000000000007941 */ /* 0x000fea0003800200 */
.L_x_11:
[----:B0-----:R-:W-:-:S07]  /*1f90*/  IADD3 R8, PT, PT, R8, 0x1, RZ ;  /* 0x0000000108087810 */ /* 0x001fce0007ffe0ff */
.L_x_10:
[----:B------:R-:W-:Y:S05]  /*1fa0*/  BSYNC.RECONVERGENT B1 ;  /* 0x0000000000017941 */ /* 0x000fea0003800200 */
.L_x_9:
[----:B------:R-:W-:-:S13]  /*1fb0*/  ISETP.GE.AND P0, PT, R8, UR4, PT ;  /* 0x0000000408007c0c */ /* 0x000fda000bf06270 */
[----:B------:R-:W-:Y:S05]  /*1fc0*/  @P0 EXIT ;  /* 0x000000000000094d */ /* 0x000fea0003800000 */
[----:B------:R-:W0:Y:S01]  /*1fd0*/  LDC.64 R6, c[0x0][0x380] ;  /* 0x0000e000ff067b82 */ /* 0x000e220000000a00 */
[C---:B------:R-:W-:Y:S02]  /*1fe0*/  LEA R5, R8.reuse, R8, 0x1 ;  /* 0x0000000808057211 */ /* 0x040fe400078e08ff */
[----:B------:R-:W-:Y:S02]  /*1ff0*/  LEA R11, R9, R9, 0x1 ;  /* 0x00000009090b7211 */ /* 0x000fe400078e08ff */
[----:B------:R-:W-:Y:S01]  /*2000*/  IADD3 R9, PT, PT, R8, -UR4, RZ ;  /* 0x8000000408097c10 */ /* 0x000fe2000fffe0ff */
[----:B0-----:R-:W-:-:S04]  /*2010*/  IMAD.WIDE.U32 R4, R5, 0x4, R6 ;  /* 0x0000000405047825 */ /* 0x001fc800078e0006 */
[----:B------:R-:W-:Y:S01]  /*2020*/  IMAD.WIDE R6, R11, 0x4, R6 ;  /* 0x000000040b067825 */ /* 0x000fe200078e0206 */
[----:B------:R-:W-:-:S04]  /*2030*/  IADD3 R4, P0, PT, R4, 0x4, RZ ;  /* 0x0000000404047810 */ /* 0x000fc80007f1e0ff */
[----:B------:R-:W-:-:S09]  /*2040*/  IADD3.X R5, PT, PT, RZ, R5, RZ, P0, !PT ;  /* 0x00000005ff057210 */ /* 0x000fd200007fe4ff */
.L_x_31:
[----:B------:R-:W2:Y:S04]  /*2050*/  LDG.E R10, desc[UR6][R6.64] ;  /* 0x00000006060a7981 */ /* 0x000ea8000c1e1900 */
[----:B------:R-:W2:Y:S01]  /*2060*/  LDG.E R11, desc[UR6][R4.64+-0x4] ;  /* 0xfffffc06040b7981 */ /* 0x000ea2000c1e1900 */
[----:B------:R-:W-:Y:S01]  /*2070*/  IADD3 R9, PT, PT, R9, 0x1, RZ ;  /* 0x0000000109097810 */ /* 0x000fe20007ffe0ff */
[----:B------:R-:W-:Y:S03]  /*2080*/  BSSY.RECONVERGENT B0, `(.L_x_22) ;  /* 0x0000049000007945 */ /* 0x000fe60003800200 */
[----:B------:R-:W-:Y:S01]  /*2090*/  ISETP.NE.AND P0, PT, R9, RZ, PT ;  /* 0x000000ff0900720c */ /* 0x000fe20003f05270 */
        /* <DEDUP_REMOVED lines=70> */
.L_x_24:
[----:B------:R-:W-:-:S07]  /*2500*/  FADD R11, R10, 2 ;  /* 0x400000000a0b7421 */ /* 0x000fce0000000000 */
.L_x_23:
[----:B------:R-:W-:Y:S05]  /*2510*/  BSYNC.RECONVERGENT B0 ;  /* 0x0000000000007941 */ /* 0x000fea0003800200 */
.L_x_22:
        /* <DEDUP_REMOVED lines=73> */
.L_x_27:
[----:B------:R-:W-:-:S07]  /*29b0*/  FADD R12, R10, 2 ;  /* 0x400000000a0c7421 */ /* 0x000fce0000000000 */
.L_x_26:
[----:B------:R-:W-:Y:S05]  /*29c0*/  BSYNC.RECONVERGENT B0 ;  /* 0x0000000000007941 */ /* 0x000fea0003800200 */
.L_x_25:
        /* <DEDUP_REMOVED lines=74> */
.L_x_30:
[----:B------:R-:W-:-:S07]  /*2e70*/  FADD R12, R10, 2 ;  /* 0x400000000a0c7421 */ /* 0x000fce0000000000 */
.L_x_29:
[----:B------:R-:W-:Y:S05]  /*2e80*/  BSYNC.RECONVERGENT B0 ;  /* 0x0000000000007941 */ /* 0x000fea0003800200 */
.L_x_28:
        /* <DEDUP_REMOVED lines=8> */
[----:B------:R-:W-:Y:S05]  /*2f10*/  EXIT ;  /* 0x000000000000794d */ /* 0x000fea0003800000 */
.L_x_32:
[----:B------:R-:W-:-:S00]  /*2f20*/  BRA `(.L_x_32) ;  /* 0xfffffffc00fc7947 */ /* 0x000fc0000383ffff */
[----:B------:R-:W-:-:S00]  /*2f30*/  NOP ;  /* 0x0000000000007918 */ /* 0x000fc00000000000 */
        /* <DEDUP_REMOVED lines=12> */
.L_x_33:


//--------------------- .nv.shared.reserved.0     --------------------------
	.section	.nv.shared.reserved.0,"aw",@nobits
	.weak		__nv_reservedSMEM_offset_0_alias
	.size		__nv_reservedSMEM_offset_0_alias, 0, 64
	.other		__nv_reservedSMEM_offset_0_alias,@"STO_CUDA_RESERVED_SHARED STV_DEFAULT"
__nv_reservedSMEM_offset_0_alias:
	.zero		0
	.zero		64


//--------------------- .nv.constant0._Z16NearestNeighborsPKfPii --------------------------
	.section	.nv.constant0._Z16NearestNeighborsPKfPii,"a",@progbits
	.sectionflags	@""
	.align	4
.nv.constant0._Z16NearestNeighborsPKfPii:
	.zero		916


//--------------------- SYMBOLS --------------------------

	.type		.nv.reservedSmem.offset0,@object
	.size		.nv.reservedSmem.offset0,0x4
